	.target	sm_90a

	.elftype	@"ET_EXEC"


//--------------------- .note.nv.tkinfo           --------------------------
	.section	.note.nv.tkinfo,"",@"SHT_NOTE"
	.sectionflags	@"SHF_NOTE_NV_TKINFO"
	.tkinfo
        /*0018*/ 	.word	0x00000002
        /*0030*/ 	.string	""
        /*0030*/ 	.string	"ptxas"
        /*0030*/ 	.string	"Cuda compilation tools, release 13.0, V13.0.88"
        /*0030*/ 	.string	"Build cuda_13.0.r13.0/compiler.36424714_0"
        /*0030*/ 	.string	"-arch sm_90a -m 64 "



//--------------------- .note.nv.cuinfo           --------------------------
	.section	.note.nv.cuinfo,"",@"SHT_NOTE"
	.sectionflags	@"SHF_NOTE_NV_CUINFO"
        /*0018*/ 	.short	0x0002
        /*001a*/ 	.short	0x005a
        /*001c*/ 	.short	0x0082
	.zero		2


//--------------------- .nv.info                  --------------------------
	.section	.nv.info,"",@"SHT_CUDA_INFO"
	.align	4


	//----- nvinfo : EIATTR_REGCOUNT
	.align		4
        /*0000*/ 	.byte	0x04, 0x2f
        /*0002*/ 	.short	(.L_16 - .L_15)
	.align		4
.L_15:
        /*0004*/ 	.word	index@(_ZN7cutlass13device_kernelINS_4gemm6kernel13GemmUniversalIN4cute5tupleIJiiiiEEENS1_10collective13CollectiveMmaINS1_49MainloopSm90TmaGmmaRmemAWarpSpecializedMixedInputILi7ENS5_IJNS4_1CILi1EEESB_SB_EEENS1_35KernelTmaWarpSpecializedCooperativeEEENS5_IJNSA_ILi256EEENSA_ILi128EEENSA_ILi64EEEEEENS5_IJNS_12float_e4m3_tEEEENS5_IJlSB_lEEENS_10bfloat16_tESL_NS4_8TiledMMAINS4_8MMA_AtomIJNS4_4SM904GMMA28MMA_64x128x16_F32BF16BF16_RSILNSQ_5MajorE0ELSS_0ELNSQ_7ScaleInE1ELST_1EEEEEENS4_6LayoutINS5_IJNSA_ILi2EEESB_SB_EEENS5_IJSB_NSA_ILi0EEESZ_EEEEENS5_IJNS4_10UnderscoreES12_S12_EEEEENS4_13SM90_TMA_LOADENS4_14ComposedLayoutINS4_7SwizzleILi2ELi4ELi3EEENS4_18smem_ptr_flag_bitsILi8EEENSW_INS5_IJNSA_ILi8EEESH_EEENS5_IJSH_SB_EEEEEEENS4_9Copy_AtomIJNS4_39AutoVectorizingCopyWithAssumedAlignmentILi128EEESJ_EEENS4_8identityES15_NS16_INS17_ILi3ELi4ELi3EEENS19_ILi16EEES1E_EEvS1K_EENS_8epilogue10collective6detail29Sm90TmaWarpSpecializedAdapterINS1Q_15DefaultEpilogueISJ_SL_SL_NS1P_6thread17LinearCombinationISJ_Li1EffLNS1U_9ScaleType4KindE0ELNS_15FloatRoundStyleE2ESJ_EENS1_15EpilogueDefaultEEEEEvvEEEEvNT_6ParamsE)
        /*0008*/ 	.word	0x000000a8


	//----- nvinfo : EIATTR_FRAME_SIZE
	.align		4
.L_16:
        /*000c*/ 	.byte	0x04, 0x11
        /*000e*/ 	.short	(.L_18 - .L_17)
	.align		4
.L_17:
        /*0010*/ 	.word	index@(_ZN7cutlass13device_kernelINS_4gemm6kernel13GemmUniversalIN4cute5tupleIJiiiiEEENS1_10collective13CollectiveMmaINS1_49MainloopSm90TmaGmmaRmemAWarpSpecializedMixedInputILi7ENS5_IJNS4_1CILi1EEESB_SB_EEENS1_35KernelTmaWarpSpecializedCooperativeEEENS5_IJNSA_ILi256EEENSA_ILi128EEENSA_ILi64EEEEEENS5_IJNS_12float_e4m3_tEEEENS5_IJlSB_lEEENS_10bfloat16_tESL_NS4_8TiledMMAINS4_8MMA_AtomIJNS4_4SM904GMMA28MMA_64x128x16_F32BF16BF16_RSILNSQ_5MajorE0ELSS_0ELNSQ_7ScaleInE1ELST_1EEEEEENS4_6LayoutINS5_IJNSA_ILi2EEESB_SB_EEENS5_IJSB_NSA_ILi0EEESZ_EEEEENS5_IJNS4_10UnderscoreES12_S12_EEEEENS4_13SM90_TMA_LOADENS4_14ComposedLayoutINS4_7SwizzleILi2ELi4ELi3EEENS4_18smem_ptr_flag_bitsILi8EEENSW_INS5_IJNSA_ILi8EEESH_EEENS5_IJSH_SB_EEEEEEENS4_9Copy_AtomIJNS4_39AutoVectorizingCopyWithAssumedAlignmentILi128EEESJ_EEENS4_8identityES15_NS16_INS17_ILi3ELi4ELi3EEENS19_ILi16EEES1E_EEvS1K_EENS_8epilogue10collective6detail29Sm90TmaWarpSpecializedAdapterINS1Q_15DefaultEpilogueISJ_SL_SL_NS1P_6thread17LinearCombinationISJ_Li1EffLNS1U_9ScaleType4KindE0ELNS_15FloatRoundStyleE2ESJ_EENS1_15EpilogueDefaultEEEEEvvEEEEvNT_6ParamsE)
        /*0014*/ 	.word	0x00000000


	//----- nvinfo : EIATTR_MIN_STACK_SIZE
	.align		4
.L_18:
        /*0018*/ 	.byte	0x04, 0x12
        /*001a*/ 	.short	(.L_20 - .L_19)
	.align		4
.L_19:
        /*001c*/ 	.word	index@(_ZN7cutlass13device_kernelINS_4gemm6kernel13GemmUniversalIN4cute5tupleIJiiiiEEENS1_10collective13CollectiveMmaINS1_49MainloopSm90TmaGmmaRmemAWarpSpecializedMixedInputILi7ENS5_IJNS4_1CILi1EEESB_SB_EEENS1_35KernelTmaWarpSpecializedCooperativeEEENS5_IJNSA_ILi256EEENSA_ILi128EEENSA_ILi64EEEEEENS5_IJNS_12float_e4m3_tEEEENS5_IJlSB_lEEENS_10bfloat16_tESL_NS4_8TiledMMAINS4_8MMA_AtomIJNS4_4SM904GMMA28MMA_64x128x16_F32BF16BF16_RSILNSQ_5MajorE0ELSS_0ELNSQ_7ScaleInE1ELST_1EEEEEENS4_6LayoutINS5_IJNSA_ILi2EEESB_SB_EEENS5_IJSB_NSA_ILi0EEESZ_EEEEENS5_IJNS4_10UnderscoreES12_S12_EEEEENS4_13SM90_TMA_LOADENS4_14ComposedLayoutINS4_7SwizzleILi2ELi4ELi3EEENS4_18smem_ptr_flag_bitsILi8EEENSW_INS5_IJNSA_ILi8EEESH_EEENS5_IJSH_SB_EEEEEEENS4_9Copy_AtomIJNS4_39AutoVectorizingCopyWithAssumedAlignmentILi128EEESJ_EEENS4_8identityES15_NS16_INS17_ILi3ELi4ELi3EEENS19_ILi16EEES1E_EEvS1K_EENS_8epilogue10collective6detail29Sm90TmaWarpSpecializedAdapterINS1Q_15DefaultEpilogueISJ_SL_SL_NS1P_6thread17LinearCombinationISJ_Li1EffLNS1U_9ScaleType4KindE0ELNS_15FloatRoundStyleE2ESJ_EENS1_15EpilogueDefaultEEEEEvvEEEEvNT_6ParamsE)
        /*0020*/ 	.word	0x00000000
.L_20:


//--------------------- .nv.compat                --------------------------
	.section	.nv.compat,"",@"SHT_CUDA_COMPAT_INFO"
	.align	4
        /*0000*/ 	.byte	0x02, 0x09, 0x01, 0x00, 0x02, 0x02, 0x04, 0x00, 0x02, 0x05, 0x05, 0x00, 0x03, 0x07, 0x01, 0x01
        /*0010*/ 	.byte	0x02, 0x03, 0x01, 0x00, 0x02, 0x06, 0x01, 0x00, 0x04, 0x0b, 0x08, 0x00, 0x00, 0x00, 0x00, 0x00
        /*0020*/ 	.byte	0x00, 0x00, 0x00, 0x00


//--------------------- .nv.info._ZN7cutlass13device_kernelINS_4gemm6kernel13GemmUniversalIN4cute5tupleIJiiiiEEENS1_10collective13CollectiveMmaINS1_49MainloopSm90TmaGmmaRmemAWarpSpecializedMixedInputILi7ENS5_IJNS4_1CILi1EEESB_SB_EEENS1_35KernelTmaWarpSpecializedCooperativeEEENS5_IJNSA_ILi256EEENSA_ILi128EEENSA_ILi64EEEEEENS5_IJNS_12float_e4m3_tEEEENS5_IJlSB_lEEENS_10bfloat16_tESL_NS4_8TiledMMAINS4_8MMA_AtomIJNS4_4SM904GMMA28MMA_64x128x16_F32BF16BF16_RSILNSQ_5MajorE0ELSS_0ELNSQ_7ScaleInE1ELST_1EEEEEENS4_6LayoutINS5_IJNSA_ILi2EEESB_SB_EEENS5_IJSB_NSA_ILi0EEESZ_EEEEENS5_IJNS4_10UnderscoreES12_S12_EEEEENS4_13SM90_TMA_LOADENS4_14ComposedLayoutINS4_7SwizzleILi2ELi4ELi3EEENS4_18smem_ptr_flag_bitsILi8EEENSW_INS5_IJNSA_ILi8EEESH_EEENS5_IJSH_SB_EEEEEEENS4_9Copy_AtomIJNS4_39AutoVectorizingCopyWithAssumedAlignmentILi128EEESJ_EEENS4_8identityES15_NS16_INS17_ILi3ELi4ELi3EEENS19_ILi16EEES1E_EEvS1K_EENS_8epilogue10collective6detail29Sm90TmaWarpSpecializedAdapterINS1Q_15DefaultEpilogueISJ_SL_SL_NS1P_6thread17LinearCombinationISJ_Li1EffLNS1U_9ScaleType4KindE0ELNS_15FloatRoundStyleE2ESJ_EENS1_15EpilogueDefaultEEEEEvvEEEEvNT_6ParamsE --------------------------
	.section	.nv.info._ZN7cutlass13device_kernelINS_4gemm6kernel13GemmUniversalIN4cute5tupleIJiiiiEEENS1_10collective13CollectiveMmaINS1_49MainloopSm90TmaGmmaRmemAWarpSpecializedMixedInputILi7ENS5_IJNS4_1CILi1EEESB_SB_EEENS1_35KernelTmaWarpSpecializedCooperativeEEENS5_IJNSA_ILi256EEENSA_ILi128EEENSA_ILi64EEEEEENS5_IJNS_12float_e4m3_tEEEENS5_IJlSB_lEEENS_10bfloat16_tESL_NS4_8TiledMMAINS4_8MMA_AtomIJNS4_4SM904GMMA28MMA_64x128x16_F32BF16BF16_RSILNSQ_5MajorE0ELSS_0ELNSQ_7ScaleInE1ELST_1EEEEEENS4_6LayoutINS5_IJNSA_ILi2EEESB_SB_EEENS5_IJSB_NSA_ILi0EEESZ_EEEEENS5_IJNS4_10UnderscoreES12_S12_EEEEENS4_13SM90_TMA_LOADENS4_14ComposedLayoutINS4_7SwizzleILi2ELi4ELi3EEENS4_18smem_ptr_flag_bitsILi8EEENSW_INS5_IJNSA_ILi8EEESH_EEENS5_IJSH_SB_EEEEEEENS4_9Copy_AtomIJNS4_39AutoVectorizingCopyWithAssumedAlignmentILi128EEESJ_EEENS4_8identityES15_NS16_INS17_ILi3ELi4ELi3EEENS19_ILi16EEES1E_EEvS1K_EENS_8epilogue10collective6detail29Sm90TmaWarpSpecializedAdapterINS1Q_15DefaultEpilogueISJ_SL_SL_NS1P_6thread17LinearCombinationISJ_Li1EffLNS1U_9ScaleType4KindE0ELNS_15FloatRoundStyleE2ESJ_EENS1_15EpilogueDefaultEEEEEvvEEEEvNT_6ParamsE,"",@"SHT_CUDA_INFO"
	.sectionflags	@""
	.align	4


	//----- nvinfo : EIATTR_CUDA_API_VERSION
	.align		4
        /*0000*/ 	.byte	0x04, 0x37
        /*0002*/ 	.short	(.L_22 - .L_21)
.L_21:
        /*0004*/ 	.word	0x00000082


	//----- nvinfo : EIATTR_KPARAM_INFO
	.align		4
.L_22:
        /*0008*/ 	.byte	0x04, 0x17
        /*000a*/ 	.short	(.L_24 - .L_23)
.L_23:
        /*000c*/ 	.word	0x00000000
        /*0010*/ 	.short	0x0000
        /*0012*/ 	.short	0x0070
        /*0014*/ 	.byte	0x00, 0xf0, 0x01, 0x18


	//----- nvinfo : EIATTR_SPARSE_MMA_MASK
	.align		4
.L_24:
        /*0018*/ 	.byte	0x03, 0x50
        /*001a*/ 	.short	0x0000


	//----- nvinfo : EIATTR_MAXREG_COUNT
	.align		4
        /*001c*/ 	.byte	0x03, 0x1b
        /*001e*/ 	.short	0x00a8


	//----- nvinfo : EIATTR_NUM_BARRIERS
	.align		4
        /*0020*/ 	.byte	0x02, 0x4c
        /*0022*/ 	.byte	0x01
	.zero		1


	//----- nvinfo : EIATTR_EXTERNS
	.align		4
        /*0024*/ 	.byte	0x04, 0x0f
        /*0026*/ 	.short	(.L_26 - .L_25)


	//   ....[0]....
	.align		4
.L_25:
        /*0028*/ 	.word	index@(__assertfail)


	//----- nvinfo : EIATTR_MERCURY_ISA_VERSION
	.align		4
.L_26:
        /*002c*/ 	.byte	0x03, 0x5f
        /*002e*/ 	.short	0x0101


	//----- nvinfo : EIATTR_INT_WARP_WIDE_INSTR_OFFSETS
	.align		4
        /*0030*/ 	.byte	0x04, 0x31
        /*0032*/ 	.short	(.L_28 - .L_27)


	//   ....[0]....
.L_27:
        /*0034*/ 	.word	0x000004c0


	//   ....[1]....
        /*0038*/ 	.word	0x000004d0


	//   ....[2]....
        /*003c*/ 	.word	0x000005b0


	//----- nvinfo : EIATTR_COOP_GROUP_MASK_REGIDS
	.align		4
.L_28:
        /*0040*/ 	.byte	0x04, 0x29
        /*0042*/ 	.short	(.L_30 - .L_29)


	//   ....[0]....
.L_29:
        /*0044*/ 	.word	0xffffffff


	//   ....[1]....
        /*0048*/ 	.word	0xffffffff


	//   ....[2]....
        /*004c*/ 	.word	0xffffffff


	//   ....[3]....
        /*0050*/ 	.word	0xffffffff


	//   ....[4]....
        /*0054*/ 	.word	0x0500000f


	//----- nvinfo : EIATTR_COOP_GROUP_INSTR_OFFSETS
	.align		4
.L_30:
        /*0058*/ 	.byte	0x04, 0x28
        /*005a*/ 	.short	(.L_32 - .L_31)


	//   ....[0]....
.L_31:
        /*005c*/ 	.word	0x00000060


	//   ....[1]....
        /*0060*/ 	.word	0x00000070


	//   ....[2]....
        /*0064*/ 	.word	0x00000190


	//   ....[3]....
        /*0068*/ 	.word	0x00000400


	//   ....[4]....
        /*006c*/ 	.word	0x0000f480


	//----- nvinfo : EIATTR_REG_RECONFIG
	.align		4
.L_32:
        /*0070*/ 	.byte	0x01, 0x54
	.zero		2


	//----- nvinfo : EIATTR_SYSCALL_OFFSETS
	.align		4
        /*0074*/ 	.byte	0x04, 0x46
        /*0076*/ 	.short	(.L_34 - .L_33)


	//   ....[0]....
.L_33:
        /*0078*/ 	.word	0x00001120


	//   ....[1]....
        /*007c*/ 	.word	0x0000e2f0


	//   ....[2]....
        /*0080*/ 	.word	0x0000e420


	//----- nvinfo : EIATTR_MBARRIER_INSTR_OFFSETS
	.align		4
.L_34:
        /*0084*/ 	.byte	0x04, 0x39
        /*0086*/ 	.short	(.L_36 - .L_35)


	//   ....[0]....
.L_35:
        /*0088*/ 	.word	0x00000310
        /*008c*/ 	.word	0x000000ff
        /*0090*/ 	.word	0x00000000
        /*0094*/ 	.short	0x0100
        /*0096*/ 	.byte	0x09
	.zero		1


	//   ....[1]....
        /*0098*/ 	.word	0x00000320
        /*009c*/ 	.word	0x000000ff
        /*00a0*/ 	.word	0x00000038
        /*00a4*/ 	.short	0x0100
        /*00a6*/ 	.byte	0x09
	.zero		1


	//   ....[2]....
        /*00a8*/ 	.word	0x00000330
        /*00ac*/ 	.word	0x000000ff
        /*00b0*/ 	.word	0x00000008
        /*00b4*/ 	.short	0x0100
        /*00b6*/ 	.byte	0x09
	.zero		1


	//   ....[3]....
        /*00b8*/ 	.word	0x00000340
        /*00bc*/ 	.word	0x000000ff
        /*00c0*/ 	.word	0x00000040
        /*00c4*/ 	.short	0x0100
        /*00c6*/ 	.byte	0x09
	.zero		1


	//   ....[4]....
        /*00c8*/ 	.word	0x00000350
        /*00cc*/ 	.word	0x000000ff
        /*00d0*/ 	.word	0x00000010
        /*00d4*/ 	.short	0x0100
        /*00d6*/ 	.byte	0x09
	.zero		1


	//   ....[5]....
        /*00d8*/ 	.word	0x00000360
        /*00dc*/ 	.word	0x000000ff
        /*00e0*/ 	.word	0x00000048
        /*00e4*/ 	.short	0x0100
        /*00e6*/ 	.byte	0x09
	.zero		1


	//   ....[6]....
        /*00e8*/ 	.word	0x00000370
        /*00ec*/ 	.word	0x000000ff
        /*00f0*/ 	.word	0x00000018
        /*00f4*/ 	.short	0x0100
        /*00f6*/ 	.byte	0x09
	.zero		1


	//   ....[7]....
        /*00f8*/ 	.word	0x00000380
        /*00fc*/ 	.word	0x000000ff
        /*0100*/ 	.word	0x00000050
        /*0104*/ 	.short	0x0100
        /*0106*/ 	.byte	0x09
	.zero		1


	//   ....[8]....
        /*0108*/ 	.word	0x00000390
        /*010c*/ 	.word	0x000000ff
        /*0110*/ 	.word	0x00000020
        /*0114*/ 	.short	0x0100
        /*0116*/ 	.byte	0x09
	.zero		1


	//   ....[9]....
        /*0118*/ 	.word	0x000003a0
        /*011c*/ 	.word	0x000000ff
        /*0120*/ 	.word	0x00000058
        /*0124*/ 	.short	0x0100
        /*0126*/ 	.byte	0x09
	.zero		1


	//   ....[10]....
        /*0128*/ 	.word	0x000003b0
        /*012c*/ 	.word	0x000000ff
        /*0130*/ 	.word	0x00000028
        /*0134*/ 	.short	0x0100
        /*0136*/ 	.byte	0x09
	.zero		1


	//   ....[11]....
        /*0138*/ 	.word	0x000003c0
        /*013c*/ 	.word	0x000000ff
        /*0140*/ 	.word	0x00000060
        /*0144*/ 	.short	0x0100
        /*0146*/ 	.byte	0x09
	.zero		1


	//   ....[12]....
        /*0148*/ 	.word	0x000003d0
        /*014c*/ 	.word	0x000000ff
        /*0150*/ 	.word	0x00000030
        /*0154*/ 	.short	0x0100
        /*0156*/ 	.byte	0x09
	.zero		1


	//   ....[13]....
        /*0158*/ 	.word	0x000003e0
        /*015c*/ 	.word	0x000000ff
        /*0160*/ 	.word	0x00000068
        /*0164*/ 	.short	0x0100
        /*0166*/ 	.byte	0x09
	.zero		1


	//   ....[14]....
        /*0168*/ 	.word	0x000005e0
        /*016c*/ 	.word	0x000000ff
        /*0170*/ 	.word	0x00000080
        /*0174*/ 	.short	0x0100
        /*0176*/ 	.byte	0x06
	.zero		1


	//   ....[15]....
        /*0178*/ 	.word	0x00000610
        /*017c*/ 	.word	0x000000ff
        /*0180*/ 	.word	0x00000088
        /*0184*/ 	.short	0x0100
        /*0186*/ 	.byte	0x06
	.zero		1


	//   ....[16]....
        /*0188*/ 	.word	0x00001240
        /*018c*/ 	.word	0x00000004
        /*0190*/ 	.word	0x00000000
        /*0194*/ 	.short	0x010a
        /*0196*/ 	.byte	0x3f
	.zero		1


	//   ....[17]....
        /*0198*/ 	.word	0x00001280
        /*019c*/ 	.word	0x00000004
        /*01a0*/ 	.word	0x00000000
        /*01a4*/ 	.short	0x010a
        /*01a6*/ 	.byte	0x3f
	.zero		1


	//   ....[18]....
        /*01a8*/ 	.word	0x00001460
        /*01ac*/ 	.word	0x00000007
        /*01b0*/ 	.word	0x00000000
        /*01b4*/ 	.short	0x010a
        /*01b6*/ 	.byte	0x3f
	.zero		1


	//   ....[19]....
        /*01b8*/ 	.word	0x00002350
        /*01bc*/ 	.word	0x00000007
        /*01c0*/ 	.word	0x00000000
        /*01c4*/ 	.short	0x010a
        /*01c6*/ 	.byte	0x3f
	.zero		1


	//   ....[20]....
        /*01c8*/ 	.word	0x00002ae0
        /*01cc*/ 	.word	0x00000007
        /*01d0*/ 	.word	0x00000000
        /*01d4*/ 	.short	0x010a
        /*01d6*/ 	.byte	0x3f
	.zero		1


	//   ....[21]....
        /*01d8*/ 	.word	0x00003360
        /*01dc*/ 	.word	0x00000009
        /*01e0*/ 	.word	0x00000000
        /*01e4*/ 	.short	0x0101
        /*01e6*/ 	.byte	0x3f
	.zero		1


	//   ....[22]....
        /*01e8*/ 	.word	0x000033f0
        /*01ec*/ 	.word	0x00000007
        /*01f0*/ 	.word	0x00000000
        /*01f4*/ 	.short	0x010a
        /*01f6*/ 	.byte	0x3f
	.zero		1


	//   ....[23]....
        /*01f8*/ 	.word	0x00004260
        /*01fc*/ 	.word	0x00000003
        /*0200*/ 	.word	0x00000000
        /*0204*/ 	.short	0x0101
        /*0206*/ 	.byte	0x3f
	.zero		1


	//   ....[24]....
        /*0208*/ 	.word	0x00004380
        /*020c*/ 	.word	0x00000000
        /*0210*/ 	.word	0x00000000
        /*0214*/ 	.short	0x0101
        /*0216*/ 	.byte	0x3f
	.zero		1


	//   ....[25]....
        /*0218*/ 	.word	0x0000e510
        /*021c*/ 	.word	0x00000006
        /*0220*/ 	.word	0x00000038
        /*0224*/ 	.short	0x010a
        /*0226*/ 	.byte	0x3f
	.zero		1


	//   ....[26]....
        /*0228*/ 	.word	0x0000e980
        /*022c*/ 	.word	0x0000001b
        /*0230*/ 	.word	0x00000088
        /*0234*/ 	.short	0x0101
        /*0236*/ 	.byte	0x3f
	.zero		1


	//   ....[27]....
        /*0238*/ 	.word	0x0000f090
        /*023c*/ 	.word	0x00000005
        /*0240*/ 	.word	0x00000000
        /*0244*/ 	.short	0x010a
        /*0246*/ 	.byte	0x3f
	.zero		1


	//   ....[28]....
        /*0248*/ 	.word	0x0000f110
        /*024c*/ 	.word	0x00000007
        /*0250*/ 	.word	0x00000000
        /*0254*/ 	.short	0x010a
        /*0256*/ 	.byte	0x3f
	.zero		1


	//   ....[29]....
        /*0258*/ 	.word	0x0000f1a0
        /*025c*/ 	.word	0x00000006
        /*0260*/ 	.word	0x00000000
        /*0264*/ 	.short	0x010a
        /*0266*/ 	.byte	0x3f
	.zero		1


	//   ....[30]....
        /*0268*/ 	.word	0x0000f230
        /*026c*/ 	.word	0x00000009
        /*0270*/ 	.word	0x00000000
        /*0274*/ 	.short	0x010a
        /*0276*/ 	.byte	0x3f
	.zero		1


	//   ....[31]....
        /*0278*/ 	.word	0x0000f2c0
        /*027c*/ 	.word	0x00000008
        /*0280*/ 	.word	0x00000000
        /*0284*/ 	.short	0x010a
        /*0286*/ 	.byte	0x3f
	.zero		1


	//   ....[32]....
        /*0288*/ 	.word	0x0000f350
        /*028c*/ 	.word	0x0000000b
        /*0290*/ 	.word	0x00000000
        /*0294*/ 	.short	0x010a
        /*0296*/ 	.byte	0x3f
	.zero		1


	//   ....[33]....
        /*0298*/ 	.word	0x0000f3e0
        /*029c*/ 	.word	0x00000003
        /*02a0*/ 	.word	0x00000000
        /*02a4*/ 	.short	0x010a
        /*02a6*/ 	.byte	0x3f
	.zero		1


	//   ....[34]....
        /*02a8*/ 	.word	0x0000f4b0
        /*02ac*/ 	.word	0x00000004
        /*02b0*/ 	.word	0x00000000
        /*02b4*/ 	.short	0x010a
        /*02b6*/ 	.byte	0x3f
	.zero		1


	//   ....[35]....
        /*02b8*/ 	.word	0x0000f500
        /*02bc*/ 	.word	0x00000007
        /*02c0*/ 	.word	0x00000000
        /*02c4*/ 	.short	0x010a
        /*02c6*/ 	.byte	0x3f
	.zero		1


	//   ....[36]....
        /*02c8*/ 	.word	0x0000f550
        /*02cc*/ 	.word	0x00000007
        /*02d0*/ 	.word	0x00000000
        /*02d4*/ 	.short	0x010a
        /*02d6*/ 	.byte	0x3f
	.zero		1


	//   ....[37]....
        /*02d8*/ 	.word	0x0000f5a0
        /*02dc*/ 	.word	0x00000006
        /*02e0*/ 	.word	0x00000038
        /*02e4*/ 	.short	0x010a
        /*02e6*/ 	.byte	0x3f
	.zero		1


	//   ....[38]....
        /*02e8*/ 	.word	0x0000f6f0
        /*02ec*/ 	.word	0x00000005
        /*02f0*/ 	.word	0x00000000
        /*02f4*/ 	.short	0x010a
        /*02f6*/ 	.byte	0x3f
	.zero		1


	//   ....[39]....
        /*02f8*/ 	.word	0x0000f740
        /*02fc*/ 	.word	0x00000007
        /*0300*/ 	.word	0x00000000
        /*0304*/ 	.short	0x010a
        /*0306*/ 	.byte	0x3f
	.zero		1


	//   ....[40]....
        /*0308*/ 	.word	0x0000f790
        /*030c*/ 	.word	0x00000006
        /*0310*/ 	.word	0x00000000
        /*0314*/ 	.short	0x010a
        /*0316*/ 	.byte	0x3f
	.zero		1


	//   ....[41]....
        /*0318*/ 	.word	0x0000f7e0
        /*031c*/ 	.word	0x00000009
        /*0320*/ 	.word	0x00000000
        /*0324*/ 	.short	0x010a
        /*0326*/ 	.byte	0x3f
	.zero		1


	//   ....[42]....
        /*0328*/ 	.word	0x0000f830
        /*032c*/ 	.word	0x00000008
        /*0330*/ 	.word	0x00000000
        /*0334*/ 	.short	0x010a
        /*0336*/ 	.byte	0x3f
	.zero		1


	//   ....[43]....
        /*0338*/ 	.word	0x0000f880
        /*033c*/ 	.word	0x0000000b
        /*0340*/ 	.word	0x00000000
        /*0344*/ 	.short	0x010a
        /*0346*/ 	.byte	0x3f
	.zero		1


	//----- nvinfo : EIATTR_NUM_MBARRIERS
	.align		4
.L_36:
        /*0348*/ 	.byte	0x03, 0x38
        /*034a*/ 	.short	0x0010


	//----- nvinfo : EIATTR_EXIT_INSTR_OFFSETS
	.align		4
        /*034c*/ 	.byte	0x04, 0x1c
        /*034e*/ 	.short	(.L_38 - .L_37)


	//   ....[0]....
.L_37:
        /*0350*/ 	.word	0x00000670


	//   ....[1]....
        /*0354*/ 	.word	0x00000f50


	//   ....[2]....
        /*0358*/ 	.word	0x0000d930


	//   ....[3]....
        /*035c*/ 	.word	0x0000df50


	//   ....[4]....
        /*0360*/ 	.word	0x0000f430


	//----- nvinfo : EIATTR_MAX_THREADS
	.align		4
.L_38:
        /*0364*/ 	.byte	0x04, 0x05
        /*0366*/ 	.short	(.L_40 - .L_39)
.L_39:
        /*0368*/ 	.word	0x00000180
        /*036c*/ 	.word	0x00000001
        /*0370*/ 	.word	0x00000001


	//----- nvinfo : EIATTR_CRS_STACK_SIZE
	.align		4
.L_40:
        /*0374*/ 	.byte	0x04, 0x1e
        /*0376*/ 	.short	(.L_42 - .L_41)
.L_41:
        /*0378*/ 	.word	0x00000000


	//----- nvinfo : EIATTR_CBANK_PARAM_SIZE
	.align		4
.L_42:
        /*037c*/ 	.byte	0x03, 0x19
        /*037e*/ 	.short	0x0670


	//----- nvinfo : EIATTR_PARAM_CBANK
	.align		4
        /*0380*/ 	.byte	0x04, 0x0a
        /*0382*/ 	.short	(.L_44 - .L_43)
	.align		4
.L_43:
        /*0384*/ 	.word	index@(.nv.constant0._ZN7cutlass13device_kernelINS_4gemm6kernel13GemmUniversalIN4cute5tupleIJiiiiEEENS1_10collective13CollectiveMmaINS1_49MainloopSm90TmaGmmaRmemAWarpSpecializedMixedInputILi7ENS5_IJNS4_1CILi1EEESB_SB_EEENS1_35KernelTmaWarpSpecializedCooperativeEEENS5_IJNSA_ILi256EEENSA_ILi128EEENSA_ILi64EEEEEENS5_IJNS_12float_e4m3_tEEEENS5_IJlSB_lEEENS_10bfloat16_tESL_NS4_8TiledMMAINS4_8MMA_AtomIJNS4_4SM904GMMA28MMA_64x128x16_F32BF16BF16_RSILNSQ_5MajorE0ELSS_0ELNSQ_7ScaleInE1ELST_1EEEEEENS4_6LayoutINS5_IJNSA_ILi2EEESB_SB_EEENS5_IJSB_NSA_ILi0EEESZ_EEEEENS5_IJNS4_10UnderscoreES12_S12_EEEEENS4_13SM90_TMA_LOADENS4_14ComposedLayoutINS4_7SwizzleILi2ELi4ELi3EEENS4_18smem_ptr_flag_bitsILi8EEENSW_INS5_IJNSA_ILi8EEESH_EEENS5_IJSH_SB_EEEEEEENS4_9Copy_AtomIJNS4_39AutoVectorizingCopyWithAssumedAlignmentILi128EEESJ_EEENS4_8identityES15_NS16_INS17_ILi3ELi4ELi3EEENS19_ILi16EEES1E_EEvS1K_EENS_8epilogue10collective6detail29Sm90TmaWarpSpecializedAdapterINS1Q_15DefaultEpilogueISJ_SL_SL_NS1P_6thread17LinearCombinationISJ_Li1EffLNS1U_9ScaleType4KindE0ELNS_15FloatRoundStyleE2ESJ_EENS1_15EpilogueDefaultEEEEEvvEEEEvNT_6ParamsE)
        /*0388*/ 	.short	0x0210
        /*038a*/ 	.short	0x0670


	//----- nvinfo : EIATTR_SW_WAR
	.align		4
.L_44:
        /*038c*/ 	.byte	0x04, 0x36
        /*038e*/ 	.short	(.L_46 - .L_45)
.L_45:
        /*0390*/ 	.word	0x00000008
.L_46:


//--------------------- .nv.callgraph             --------------------------
	.section	.nv.callgraph,"",@"SHT_CUDA_CALLGRAPH"
	.align	4
	.sectionentsize	8
	.align		4
        /*0000*/ 	.word	0x00000000
	.align		4
        /*0004*/ 	.word	0xffffffff
	.align		4
        /*0008*/ 	.word	index@(_ZN7cutlass13device_kernelINS_4gemm6kernel13GemmUniversalIN4cute5tupleIJiiiiEEENS1_10collective13CollectiveMmaINS1_49MainloopSm90TmaGmmaRmemAWarpSpecializedMixedInputILi7ENS5_IJNS4_1CILi1EEESB_SB_EEENS1_35KernelTmaWarpSpecializedCooperativeEEENS5_IJNSA_ILi256EEENSA_ILi128EEENSA_ILi64EEEEEENS5_IJNS_12float_e4m3_tEEEENS5_IJlSB_lEEENS_10bfloat16_tESL_NS4_8TiledMMAINS4_8MMA_AtomIJNS4_4SM904GMMA28MMA_64x128x16_F32BF16BF16_RSILNSQ_5MajorE0ELSS_0ELNSQ_7ScaleInE1ELST_1EEEEEENS4_6LayoutINS5_IJNSA_ILi2EEESB_SB_EEENS5_IJSB_NSA_ILi0EEESZ_EEEEENS5_IJNS4_10UnderscoreES12_S12_EEEEENS4_13SM90_TMA_LOADENS4_14ComposedLayoutINS4_7SwizzleILi2ELi4ELi3EEENS4_18smem_ptr_flag_bitsILi8EEENSW_INS5_IJNSA_ILi8EEESH_EEENS5_IJSH_SB_EEEEEEENS4_9Copy_AtomIJNS4_39AutoVectorizingCopyWithAssumedAlignmentILi128EEESJ_EEENS4_8identityES15_NS16_INS17_ILi3ELi4ELi3EEENS19_ILi16EEES1E_EEvS1K_EENS_8epilogue10collective6detail29Sm90TmaWarpSpecializedAdapterINS1Q_15DefaultEpilogueISJ_SL_SL_NS1P_6thread17LinearCombinationISJ_Li1EffLNS1U_9ScaleType4KindE0ELNS_15FloatRoundStyleE2ESJ_EENS1_15EpilogueDefaultEEEEEvvEEEEvNT_6ParamsE)
	.align		4
        /*000c*/ 	.word	index@(__assertfail)
	.align		4
        /*0010*/ 	.word	0x00000000
	.align		4
        /*0014*/ 	.word	0xfffffffe
	.align		4
        /*0018*/ 	.word	0x00000000
	.align		4
        /*001c*/ 	.word	0xfffffffd
	.align		4
        /*0020*/ 	.word	0x00000000
	.align		4
        /*0024*/ 	.word	0xfffffffc


//--------------------- .nv.constant4             --------------------------
	.section	.nv.constant4,"a",@progbits
	.align	8
	.align		8
.nv.constant4:
        /*0000*/ 	.dword	__assertfail
	.align		8
        /*0008*/ 	.dword	__unnamed_1
	.align		8
        /*0010*/ 	.dword	__unnamed_2
	.align		8
        /*0018*/ 	.dword	_ZN40_INTERNAL_e25948f5_4_k_cu_bb4ec756_304984cuda3std3__45__cpo5beginE
	.align		8
        /*0020*/ 	.dword	_ZN40_INTERNAL_e25948f5_4_k_cu_bb4ec756_304984cuda3std3__45__cpo3endE
	.align		8
        /*0028*/ 	.dword	_ZN40_INTERNAL_e25948f5_4_k_cu_bb4ec756_304984cuda3std3__45__cpo6cbeginE
	.align		8
        /*0030*/ 	.dword	_ZN40_INTERNAL_e25948f5_4_k_cu_bb4ec756_304984cuda3std3__45__cpo4cendE
	.align		8
        /*0038*/ 	.dword	_ZN40_INTERNAL_e25948f5_4_k_cu_bb4ec756_304984cuda3std3__442_GLOBAL__N__e25948f5_4_k_cu_bb4ec756_304986ignoreE
	.align		8
        /*0040*/ 	.dword	_ZN40_INTERNAL_e25948f5_4_k_cu_bb4ec756_304984cuda3std3__419piecewise_constructE
	.align		8
        /*0048*/ 	.dword	_ZN40_INTERNAL_e25948f5_4_k_cu_bb4ec756_304984cuda3std3__48in_placeE
	.align		8
        /*0050*/ 	.dword	_ZN40_INTERNAL_e25948f5_4_k_cu_bb4ec756_304984cuda3std6ranges3__45__cpo4swapE
	.align		8
        /*0058*/ 	.dword	_ZN40_INTERNAL_e25948f5_4_k_cu_bb4ec756_304984cuda3std6ranges3__45__cpo9iter_moveE
	.align		8
        /*0060*/ 	.dword	_ZN40_INTERNAL_e25948f5_4_k_cu_bb4ec756_304984cute7productE
	.align		8
        /*0068*/ 	.dword	_ZN40_INTERNAL_e25948f5_4_k_cu_bb4ec756_304984cute1_E
	.align		8
        /*0070*/ 	.dword	$str$24
	.align		8
        /*0078*/ 	.dword	$str$25


//--------------------- .text._ZN7cutlass13device_kernelINS_4gemm6kernel13GemmUniversalIN4cute5tupleIJiiiiEEENS1_10collective13CollectiveMmaINS1_49MainloopSm90TmaGmmaRmemAWarpSpecializedMixedInputILi7ENS5_IJNS4_1CILi1EEESB_SB_EEENS1_35KernelTmaWarpSpecializedCooperativeEEENS5_IJNSA_ILi256EEENSA_ILi128EEENSA_ILi64EEEEEENS5_IJNS_12float_e4m3_tEEEENS5_IJlSB_lEEENS_10bfloat16_tESL_NS4_8TiledMMAINS4_8MMA_AtomIJNS4_4SM904GMMA28MMA_64x128x16_F32BF16BF16_RSILNSQ_5MajorE0ELSS_0ELNSQ_7ScaleInE1ELST_1EEEEEENS4_6LayoutINS5_IJNSA_ILi2EEESB_SB_EEENS5_IJSB_NSA_ILi0EEESZ_EEEEENS5_IJNS4_10UnderscoreES12_S12_EEEEENS4_13SM90_TMA_LOADENS4_14ComposedLayoutINS4_7SwizzleILi2ELi4ELi3EEENS4_18smem_ptr_flag_bitsILi8EEENSW_INS5_IJNSA_ILi8EEESH_EEENS5_IJSH_SB_EEEEEEENS4_9Copy_AtomIJNS4_39AutoVectorizingCopyWithAssumedAlignmentILi128EEESJ_EEENS4_8identityES15_NS16_INS17_ILi3ELi4ELi3EEENS19_ILi16EEES1E_EEvS1K_EENS_8epilogue10collective6detail29Sm90TmaWarpSpecializedAdapterINS1Q_15DefaultEpilogueISJ_SL_SL_NS1P_6thread17LinearCombinationISJ_Li1EffLNS1U_9ScaleType4KindE0ELNS_15FloatRoundStyleE2ESJ_EENS1_15EpilogueDefaultEEEEEvvEEEEvNT_6ParamsE --------------------------
	.section	.text._ZN7cutlass13device_kernelINS_4gemm6kernel13GemmUniversalIN4cute5tupleIJiiiiEEENS1_10collective13CollectiveMmaINS1_49MainloopSm90TmaGmmaRmemAWarpSpecializedMixedInputILi7ENS5_IJNS4_1CILi1EEESB_SB_EEENS1_35KernelTmaWarpSpecializedCooperativeEEENS5_IJNSA_ILi256EEENSA_ILi128EEENSA_ILi64EEEEEENS5_IJNS_12float_e4m3_tEEEENS5_IJlSB_lEEENS_10bfloat16_tESL_NS4_8TiledMMAINS4_8MMA_AtomIJNS4_4SM904GMMA28MMA_64x128x16_F32BF16BF16_RSILNSQ_5MajorE0ELSS_0ELNSQ_7ScaleInE1ELST_1EEEEEENS4_6LayoutINS5_IJNSA_ILi2EEESB_SB_EEENS5_IJSB_NSA_ILi0EEESZ_EEEEENS5_IJNS4_10UnderscoreES12_S12_EEEEENS4_13SM90_TMA_LOADENS4_14ComposedLayoutINS4_7SwizzleILi2ELi4ELi3EEENS4_18smem_ptr_flag_bitsILi8EEENSW_INS5_IJNSA_ILi8EEESH_EEENS5_IJSH_SB_EEEEEEENS4_9Copy_AtomIJNS4_39AutoVectorizingCopyWithAssumedAlignmentILi128EEESJ_EEENS4_8identityES15_NS16_INS17_ILi3ELi4ELi3EEENS19_ILi16EEES1E_EEvS1K_EENS_8epilogue10collective6detail29Sm90TmaWarpSpecializedAdapterINS1Q_15DefaultEpilogueISJ_SL_SL_NS1P_6thread17LinearCombinationISJ_Li1EffLNS1U_9ScaleType4KindE0ELNS_15FloatRoundStyleE2ESJ_EENS1_15EpilogueDefaultEEEEEvvEEEEvNT_6ParamsE,"ax",@progbits
	.align	128
.text._ZN7cutlass13device_kernelINS_4gemm6kernel13GemmUniversalIN4cute5tupleIJiiiiEEENS1_10collective13CollectiveMmaINS1_49MainloopSm90TmaGmmaRmemAWarpSpecializedMixedInputILi7ENS5_IJNS4_1CILi1EEESB_SB_EEENS1_35KernelTmaWarpSpecializedCooperativeEEENS5_IJNSA_ILi256EEENSA_ILi128EEENSA_ILi64EEEEEENS5_IJNS_12float_e4m3_tEEEENS5_IJlSB_lEEENS_10bfloat16_tESL_NS4_8TiledMMAINS4_8MMA_AtomIJNS4_4SM904GMMA28MMA_64x128x16_F32BF16BF16_RSILNSQ_5MajorE0ELSS_0ELNSQ_7ScaleInE1ELST_1EEEEEENS4_6LayoutINS5_IJNSA_ILi2EEESB_SB_EEENS5_IJSB_NSA_ILi0EEESZ_EEEEENS5_IJNS4_10UnderscoreES12_S12_EEEEENS4_13SM90_TMA_LOADENS4_14ComposedLayoutINS4_7SwizzleILi2ELi4ELi3EEENS4_18smem_ptr_flag_bitsILi8EEENSW_INS5_IJNSA_ILi8EEESH_EEENS5_IJSH_SB_EEEEEEENS4_9Copy_AtomIJNS4_39AutoVectorizingCopyWithAssumedAlignmentILi128EEESJ_EEENS4_8identityES15_NS16_INS17_ILi3ELi4ELi3EEENS19_ILi16EEES1E_EEvS1K_EENS_8epilogue10collective6detail29Sm90TmaWarpSpecializedAdapterINS1Q_15DefaultEpilogueISJ_SL_SL_NS1P_6thread17LinearCombinationISJ_Li1EffLNS1U_9ScaleType4KindE0ELNS_15FloatRoundStyleE2ESJ_EENS1_15EpilogueDefaultEEEEEvvEEEEvNT_6ParamsE:
        .type           _ZN7cutlass13device_kernelINS_4gemm6kernel13GemmUniversalIN4cute5tupleIJiiiiEEENS1_10collective13CollectiveMmaINS1_49MainloopSm90TmaGmmaRmemAWarpSpecializedMixedInputILi7ENS5_IJNS4_1CILi1EEESB_SB_EEENS1_35KernelTmaWarpSpecializedCooperativeEEENS5_IJNSA_ILi256EEENSA_ILi128EEENSA_ILi64EEEEEENS5_IJNS_12float_e4m3_tEEEENS5_IJlSB_lEEENS_10bfloat16_tESL_NS4_8TiledMMAINS4_8MMA_AtomIJNS4_4SM904GMMA28MMA_64x128x16_F32BF16BF16_RSILNSQ_5MajorE0ELSS_0ELNSQ_7ScaleInE1ELST_1EEEEEENS4_6LayoutINS5_IJNSA_ILi2EEESB_SB_EEENS5_IJSB_NSA_ILi0EEESZ_EEEEENS5_IJNS4_10UnderscoreES12_S12_EEEEENS4_13SM90_TMA_LOADENS4_14ComposedLayoutINS4_7SwizzleILi2ELi4ELi3EEENS4_18smem_ptr_flag_bitsILi8EEENSW_INS5_IJNSA_ILi8EEESH_EEENS5_IJSH_SB_EEEEEEENS4_9Copy_AtomIJNS4_39AutoVectorizingCopyWithAssumedAlignmentILi128EEESJ_EEENS4_8identityES15_NS16_INS17_ILi3ELi4ELi3EEENS19_ILi16EEES1E_EEvS1K_EENS_8epilogue10collective6detail29Sm90TmaWarpSpecializedAdapterINS1Q_15DefaultEpilogueISJ_SL_SL_NS1P_6thread17LinearCombinationISJ_Li1EffLNS1U_9ScaleType4KindE0ELNS_15FloatRoundStyleE2ESJ_EENS1_15EpilogueDefaultEEEEEvvEEEEvNT_6ParamsE,@function
        .size           _ZN7cutlass13device_kernelINS_4gemm6kernel13GemmUniversalIN4cute5tupleIJiiiiEEENS1_10collective13CollectiveMmaINS1_49MainloopSm90TmaGmmaRmemAWarpSpecializedMixedInputILi7ENS5_IJNS4_1CILi1EEESB_SB_EEENS1_35KernelTmaWarpSpecializedCooperativeEEENS5_IJNSA_ILi256EEENSA_ILi128EEENSA_ILi64EEEEEENS5_IJNS_12float_e4m3_tEEEENS5_IJlSB_lEEENS_10bfloat16_tESL_NS4_8TiledMMAINS4_8MMA_AtomIJNS4_4SM904GMMA28MMA_64x128x16_F32BF16BF16_RSILNSQ_5MajorE0ELSS_0ELNSQ_7ScaleInE1ELST_1EEEEEENS4_6LayoutINS5_IJNSA_ILi2EEESB_SB_EEENS5_IJSB_NSA_ILi0EEESZ_EEEEENS5_IJNS4_10UnderscoreES12_S12_EEEEENS4_13SM90_TMA_LOADENS4_14ComposedLayoutINS4_7SwizzleILi2ELi4ELi3EEENS4_18smem_ptr_flag_bitsILi8EEENSW_INS5_IJNSA_ILi8EEESH_EEENS5_IJSH_SB_EEEEEEENS4_9Copy_AtomIJNS4_39AutoVectorizingCopyWithAssumedAlignmentILi128EEESJ_EEENS4_8identityES15_NS16_INS17_ILi3ELi4ELi3EEENS19_ILi16EEES1E_EEvS1K_EENS_8epilogue10collective6detail29Sm90TmaWarpSpecializedAdapterINS1Q_15DefaultEpilogueISJ_SL_SL_NS1P_6thread17LinearCombinationISJ_Li1EffLNS1U_9ScaleType4KindE0ELNS_15FloatRoundStyleE2ESJ_EENS1_15EpilogueDefaultEEEEEvvEEEEvNT_6ParamsE,(.L_x_347 - _ZN7cutlass13device_kernelINS_4gemm6kernel13GemmUniversalIN4cute5tupleIJiiiiEEENS1_10collective13CollectiveMmaINS1_49MainloopSm90TmaGmmaRmemAWarpSpecializedMixedInputILi7ENS5_IJNS4_1CILi1EEESB_SB_EEENS1_35KernelTmaWarpSpecializedCooperativeEEENS5_IJNSA_ILi256EEENSA_ILi128EEENSA_ILi64EEEEEENS5_IJNS_12float_e4m3_tEEEENS5_IJlSB_lEEENS_10bfloat16_tESL_NS4_8TiledMMAINS4_8MMA_AtomIJNS4_4SM904GMMA28MMA_64x128x16_F32BF16BF16_RSILNSQ_5MajorE0ELSS_0ELNSQ_7ScaleInE1ELST_1EEEEEENS4_6LayoutINS5_IJNSA_ILi2EEESB_SB_EEENS5_IJSB_NSA_ILi0EEESZ_EEEEENS5_IJNS4_10UnderscoreES12_S12_EEEEENS4_13SM90_TMA_LOADENS4_14ComposedLayoutINS4_7SwizzleILi2ELi4ELi3EEENS4_18smem_ptr_flag_bitsILi8EEENSW_INS5_IJNSA_ILi8EEESH_EEENS5_IJSH_SB_EEEEEEENS4_9Copy_AtomIJNS4_39AutoVectorizingCopyWithAssumedAlignmentILi128EEESJ_EEENS4_8identityES15_NS16_INS17_ILi3ELi4ELi3EEENS19_ILi16EEES1E_EEvS1K_EENS_8epilogue10collective6detail29Sm90TmaWarpSpecializedAdapterINS1Q_15DefaultEpilogueISJ_SL_SL_NS1P_6thread17LinearCombinationISJ_Li1EffLNS1U_9ScaleType4KindE0ELNS_15FloatRoundStyleE2ESJ_EENS1_15EpilogueDefaultEEEEEvvEEEEvNT_6ParamsE)
        .other          _ZN7cutlass13device_kernelINS_4gemm6kernel13GemmUniversalIN4cute5tupleIJiiiiEEENS1_10collective13CollectiveMmaINS1_49MainloopSm90TmaGmmaRmemAWarpSpecializedMixedInputILi7ENS5_IJNS4_1CILi1EEESB_SB_EEENS1_35KernelTmaWarpSpecializedCooperativeEEENS5_IJNSA_ILi256EEENSA_ILi128EEENSA_ILi64EEEEEENS5_IJNS_12float_e4m3_tEEEENS5_IJlSB_lEEENS_10bfloat16_tESL_NS4_8TiledMMAINS4_8MMA_AtomIJNS4_4SM904GMMA28MMA_64x128x16_F32BF16BF16_RSILNSQ_5MajorE0ELSS_0ELNSQ_7ScaleInE1ELST_1EEEEEENS4_6LayoutINS5_IJNSA_ILi2EEESB_SB_EEENS5_IJSB_NSA_ILi0EEESZ_EEEEENS5_IJNS4_10UnderscoreES12_S12_EEEEENS4_13SM90_TMA_LOADENS4_14ComposedLayoutINS4_7SwizzleILi2ELi4ELi3EEENS4_18smem_ptr_flag_bitsILi8EEENSW_INS5_IJNSA_ILi8EEESH_EEENS5_IJSH_SB_EEEEEEENS4_9Copy_AtomIJNS4_39AutoVectorizingCopyWithAssumedAlignmentILi128EEESJ_EEENS4_8identityES15_NS16_INS17_ILi3ELi4ELi3EEENS19_ILi16EEES1E_EEvS1K_EENS_8epilogue10collective6detail29Sm90TmaWarpSpecializedAdapterINS1Q_15DefaultEpilogueISJ_SL_SL_NS1P_6thread17LinearCombinationISJ_Li1EffLNS1U_9ScaleType4KindE0ELNS_15FloatRoundStyleE2ESJ_EENS1_15EpilogueDefaultEEEEEvvEEEEvNT_6ParamsE,@"STO_CUDA_ENTRY STV_DEFAULT"
_ZN7cutlass13device_kernelINS_4gemm6kernel13GemmUniversalIN4cute5tupleIJiiiiEEENS1_10collective13CollectiveMmaINS1_49MainloopSm90TmaGmmaRmemAWarpSpecializedMixedInputILi7ENS5_IJNS4_1CILi1EEESB_SB_EEENS1_35KernelTmaWarpSpecializedCooperativeEEENS5_IJNSA_ILi256EEENSA_ILi128EEENSA_ILi64EEEEEENS5_IJNS_12float_e4m3_tEEEENS5_IJlSB_lEEENS_10bfloat16_tESL_NS4_8TiledMMAINS4_8MMA_AtomIJNS4_4SM904GMMA28MMA_64x128x16_F32BF16BF16_RSILNSQ_5MajorE0ELSS_0ELNSQ_7ScaleInE1ELST_1EEEEEENS4_6LayoutINS5_IJNSA_ILi2EEESB_SB_EEENS5_IJSB_NSA_ILi0EEESZ_EEEEENS5_IJNS4_10UnderscoreES12_S12_EEEEENS4_13SM90_TMA_LOADENS4_14ComposedLayoutINS4_7SwizzleILi2ELi4ELi3EEENS4_18smem_ptr_flag_bitsILi8EEENSW_INS5_IJNSA_ILi8EEESH_EEENS5_IJSH_SB_EEEEEEENS4_9Copy_AtomIJNS4_39AutoVectorizingCopyWithAssumedAlignmentILi128EEESJ_EEENS4_8identityES15_NS16_INS17_ILi3ELi4ELi3EEENS19_ILi16EEES1E_EEvS1K_EENS_8epilogue10collective6detail29Sm90TmaWarpSpecializedAdapterINS1Q_15DefaultEpilogueISJ_SL_SL_NS1P_6thread17LinearCombinationISJ_Li1EffLNS1U_9ScaleType4KindE0ELNS_15FloatRoundStyleE2ESJ_EENS1_15EpilogueDefaultEEEEEvvEEEEvNT_6ParamsE:
[----:B------:R-:W0:Y:S01]  /*0000*/  LDC R1, c[0x0][0x28] ;  /* 0x00000a00ff017b82 */ /* 0x000e220000000800 */
[----:B------:R-:W1:Y:S01]  /*0010*/  S2R R18, SR_TID.X ;  /* 0x0000000000127919 */ /* 0x000e620000002100 */
[----:B------:R-:W-:Y:S01]  /*0020*/  ELECT P0, URZ, PT ;  /* 0x00000000003f782f */ /* 0x000fe20003800000 */
[----:B------:R-:W-:Y:S01]  /*0030*/  BSSY B0, `(.L_x_0) ;  /* 0x0000015000007945 */ /* 0x000fe20003800000 */
[--C-:B-1----:R-:W-:Y:S02]  /*0040*/  SHF.R.U32.HI R0, RZ, 0x5, R18.reuse ;  /* 0x00000005ff007819 */ /* 0x102fe40000011612 */
[----:B------:R-:W-:-:S03]  /*0050*/  SHF.R.U32.HI R2, RZ, 0x7, R18 ;  /* 0x00000007ff027819 */ /* 0x000fc60000011612 */
[----:B------:R-:W1:Y:S04]  /*0060*/  SHFL.IDX PT, R3, R0, RZ, 0x1f ;  /* 0x00001fff00037589 */ /* 0x000e6800000e0000 */
[----:B------:R-:W2:Y:S01]  /*0070*/  SHFL.IDX PT, R2, R2, RZ, 0x1f ;  /* 0x00001fff02027589 */ /* 0x000ea200000e0000 */
[----:B-1----:R-:W-:Y:S02]  /*0080*/  R2UR UR4, R3 ;  /* 0x00000000030472ca */ /* 0x002fe400000e0000 */
[----:B--2---:R-:W-:-:S11]  /*0090*/  R2UR UR6, R2 ;  /* 0x00000000020672ca */ /* 0x004fd600000e0000 */
[----:B------:R-:W-:Y:S02]  /*00a0*/  USHF.R.S32.HI UR5, URZ, 0x1f, UR4 ;  /* 0x0000001f3f057899 */ /* 0x000fe40008011404 */
[----:B------:R-:W-:Y:S02]  /*00b0*/  ISETP.NE.OR P0, PT, RZ, UR4, !P0 ;  /* 0x00000004ff007c0c */ /* 0x000fe4000c705670 */
[----:B------:R-:W-:-:S04]  /*00c0*/  ULEA.HI UR5, UR5, UR4, URZ, 0x2 ;  /* 0x0000000405057291 */ /* 0x000fc8000f8f103f */
[----:B------:R-:W-:-:S04]  /*00d0*/  ULOP3.LUT UR5, UR5, 0xfffffffc, URZ, 0xc0, !UPT ;  /* 0xfffffffc05057892 */ /* 0x000fc8000f8ec03f */
[----:B------:R-:W-:-:S03]  /*00e0*/  UIADD3 UR8, UR4, -UR5, URZ ;  /* 0x8000000504087290 */ /* 0x000fc6000fffe03f */
[----:B0-----:R-:W-:Y:S09]  /*00f0*/  @P0 BRA `(.L_x_1) ;  /* 0x0000000000200947 */ /* 0x001ff20003800000 */
[----:B------:R-:W-:Y:S02]  /*0100*/  ULDC.64 UR4, c[0x0][0x198] ;  /* 0x0000660000047ab9 */ /* 0x000fe40000000a00 */
[----:B------:R-:W-:Y:S02]  /*0110*/  UIADD3 UR10, UP0, UR4, 0xf0, URZ ;  /* 0x000000f0040a7890 */ /* 0x000fe4000ff1e03f */
[----:B------:R-:W-:Y:S02]  /*0120*/  UIADD3 UR4, UP1, UR4, 0x1f0, URZ ;  /* 0x000001f004047890 */ /* 0x000fe4000ff3e03f */
[----:B------:R-:W-:Y:S02]  /*0130*/  UIADD3.X UR11, URZ, UR5, URZ, UP0, !UPT ;  /* 0x000000053f0b7290 */ /* 0x000fe400087fe43f */
[----:B------:R-:W-:-:S07]  /*0140*/  UIADD3.X UR5, URZ, UR5, URZ, UP1, !UPT ;  /* 0x000000053f057290 */ /* 0x000fce0008ffe43f */
[----:B------:R0:W-:Y:S02]  /*0150*/  UTMACCTL.PF [UR10] ;  /* 0x000000000a0079b9 */ /* 0x0001e40008040000 */
[----:B------:R0:W-:Y:S02]  /*0160*/  UTMACCTL.PF [UR4] ;  /* 0x00000000040079b9 */ /* 0x0001e40008040000 */
[----:B0-----:R-:W-:Y:S01]  /*0170*/  NOP ;  /* 0x0000000000007918 */ /* 0x001fe20000000000 */
.L_x_1:
[----:B------:R-:W-:Y:S05]  /*0180*/  BSYNC B0 ;  /* 0x0000000000007941 */ /* 0x000fea0003800000 */
.L_x_0:
[----:B------:R-:W0:Y:S01]  /*0190*/  SHFL.IDX PT, R2, R0, RZ, 0x1f ;  /* 0x00001fff00027589 */ /* 0x000e2200000e0000 */
[----:B------:R-:W-:Y:S01]  /*01a0*/  UISETP.NE.AND UP0, UPT, UR8, 0x3, UPT ;  /* 0x000000030800788c */ /* 0x000fe2000bf05270 */
[----:B------:R-:W-:Y:S01]  /*01b0*/  ISETP.NE.AND P1, PT, RZ, UR6, PT ;  /* 0x00000006ff007c0c */ /* 0x000fe2000bf25270 */
[----:B------:R-:W-:Y:S02]  /*01c0*/  UIADD3 UR10, UR6, -0x1, URZ ;  /* 0xffffffff060a7890 */ /* 0x000fe4000fffe03f */
[----:B------:R-:W-:Y:S02]  /*01d0*/  UISETP.EQ.OR UP0, UPT, UR8, URZ, !UP0 ;  /* 0x0000003f0800728c */ /* 0x000fe4000c702670 */
[----:B------:R-:W-:Y:S02]  /*01e0*/  UISETP.GE.U32.AND UP1, UPT, UR10, 0x2, UPT ;  /* 0x000000020a00788c */ /* 0x000fe4000bf26070 */
[----:B------:R-:W-:-:S04]  /*01f0*/  UISETP.EQ.AND UP0, UPT, UR6, URZ, UP0 ;  /* 0x0000003f0600728c */ /* 0x000fc80008702270 */
[----:B------:R-:W-:-:S04]  /*0200*/  USEL UR40, URZ, 0x1, !UP0 ;  /* 0x000000013f287887 */ /* 0x000fc8000c000000 */
[----:B------:R-:W-:Y:S01]  /*0210*/  USEL UR40, UR40, 0x2, UP1 ;  /* 0x0000000228287887 */ /* 0x000fe20008800000 */
[----:B0-----:R-:W-:-:S13]  /*0220*/  ISETP.NE.AND P0, PT, R2, RZ, PT ;  /* 0x000000ff0200720c */ /* 0x001fda0003f05270 */
[----:B------:R-:W-:Y:S05]  /*0230*/  @P0 BRA `(.L_x_2) ;  /* 0x0000000000700947 */ /* 0x000fea0003800000 */
[----:B------:R-:W0:Y:S01]  /*0240*/  S2UR UR9, SR_CgaCtaId ;  /* 0x00000000000979c3 */ /* 0x000e220000008800 */
[----:B------:R-:W-:Y:S01]  /*0250*/  UMOV UR4, 0x400 ;  /* 0x0000040000047882 */ /* 0x000fe20000000000 */
[----:B------:R-:W-:Y:S01]  /*0260*/  UMOV UR5, 0x1 ;  /* 0x0000000100057882 */ /* 0x000fe20000000000 */
[----:B------:R-:W-:Y:S01]  /*0270*/  UMOV UR6, 0x100 ;  /* 0x0000010000067882 */ /* 0x000fe20000000000 */
[----:B------:R-:W-:Y:S01]  /*0280*/  ELECT P0, URZ, PT ;  /* 0x00000000003f782f */ /* 0x000fe20003800000 */
[----:B------:R-:W-:-:S04]  /*0290*/  UIADD3 UR6, -UR6, 0x100000, URZ ;  /* 0x0010000006067890 */ /* 0x000fc8000fffe13f */
[----:B------:R-:W-:Y:S02]  /*02a0*/  USHF.L.U32 UR7, UR6, 0xb, URZ ;  /* 0x0000000b06077899 */ /* 0x000fe4000800063f */
[----:B------:R-:W-:Y:S02]  /*02b0*/  USHF.L.U32 UR6, UR6, 0x1, URZ ;  /* 0x0000000106067899 */ /* 0x000fe4000800063f */
[----:B0-----:R-:W-:Y:S02]  /*02c0*/  ULEA UR9, UR9, UR4, 0x18 ;  /* 0x0000000409097291 */ /* 0x001fe4000f8ec03f */
[----:B------:R-:W-:-:S04]  /*02d0*/  UIADD3 UR4, -UR5, 0x100000, URZ ;  /* 0x0010000005047890 */ /* 0x000fc8000fffe13f */
[----:B------:R-:W-:Y:S02]  /*02e0*/  USHF.L.U32 UR5, UR4, 0xb, URZ ;  /* 0x0000000b04057899 */ /* 0x000fe4000800063f */
[----:B------:R-:W-:Y:S01]  /*02f0*/  USHF.L.U32 UR4, UR4, 0x1, URZ ;  /* 0x0000000104047899 */ /* 0x000fe2000800063f */
[----:B------:R-:W0:Y:S11]  /*0300*/  FENCE.VIEW.ASYNC.S ;  /* 0x00000000000073c6 */ /* 0x000e360000000000 */
[----:B0-----:R0:W1:Y:S01]  /*0310*/  SYNCS.EXCH.64 URZ, [UR9], UR4 ;  /* 0x00000004093f75b2 */ /* 0x0010620008000100 */
[----:B------:R0:W2:Y:S01]  /*0320*/  SYNCS.EXCH.64 URZ, [UR9+0x38], UR6 ;  /* 0x00003806093f75b2 */ /* 0x0000a20008000100 */
[----:B------:R0:W3:Y:S01]  /*0330*/  SYNCS.EXCH.64 URZ, [UR9+0x8], UR4 ;  /* 0x00000804093f75b2 */ /* 0x0000e20008000100 */
[----:B------:R0:W4:Y:S01]  /*0340*/  SYNCS.EXCH.64 URZ, [UR9+0x40], UR6 ;  /* 0x00004006093f75b2 */ /* 0x0001220008000100 */
[----:B------:R0:W0:Y:S01]  /*0350*/  SYNCS.EXCH.64 URZ, [UR9+0x10], UR4 ;  /* 0x00001004093f75b2 */ /* 0x0000220008000100 */
        /* <DEDUP_REMOVED lines=9> */
[----:B------:R-:W-:Y:S01]  /*03f0*/  NOP ;  /* 0x0000000000007918 */ /* 0x000fe20000000000 */
.L_x_2:
[----:B------:R-:W5:Y:S01]  /*0400*/  SHFL.IDX PT, R0, R0, RZ, 0x1f ;  /* 0x00001fff00007589 */ /* 0x000f6200000e0000 */
[----:B------:R-:W1:Y:S01]  /*0410*/  LDC R2, c[0x0][0x85c] ;  /* 0x00021700ff027b82 */ /* 0x000e620000000800 */
[----:B------:R-:W-:Y:S01]  /*0420*/  ELECT P0, URZ, PT ;  /* 0x00000000003f782f */ /* 0x000fe20003800000 */
[----:B------:R-:W-:Y:S01]  /*0430*/  NOP ;  /* 0x0000000000007918 */ /* 0x000fe20000000000 */
[----:B------:R-:W2:Y:S01]  /*0440*/  S2R R4, SR_CTAID.X ;  /* 0x0000000000047919 */ /* 0x000ea20000002500 */
[----:B0-----:R-:W-:Y:S01]  /*0450*/  UMOV UR4, 0x20 ;  /* 0x0000002000047882 */ /* 0x001fe20000000000 */
[----:B------:R-:W-:Y:S01]  /*0460*/  IMAD.MOV.U32 R5, RZ, RZ, RZ ;  /* 0x000000ffff057224 */ /* 0x000fe200078e00ff */
[----:B------:R-:W-:Y:S01]  /*0470*/  NOP ;  /* 0x0000000000007918 */ /* 0x000fe20000000000 */
[----:B-----5:R-:W-:Y:S02]  /*0480*/  ISETP.NE.OR P0, PT, R0, RZ, !P0 ;  /* 0x000000ff0000720c */ /* 0x020fe40004705670 */
[----:B-1----:R-:W-:Y:S01]  /*0490*/  ISETP.NE.AND P2, PT, R2, 0x1, PT ;  /* 0x000000010200780c */ /* 0x002fe20003f45270 */
[----:B------:R-:W0:Y:S03]  /*04a0*/  S2R R0, SR_CTAID.Y ;  /* 0x0000000000007919 */ /* 0x000e260000002600 */
[----:B------:R-:W-:-:S07]  /*04b0*/  P2R R3, PR, RZ, 0x4 ;  /* 0x00000004ff037803 */ /* 0x000fce0000000000 */
[----:B------:R-:W-:Y:S01]  /*04c0*/  VOTEU.ALL UP0, P0 ;  /* 0x00000000003f7886 */ /* 0x000fe20000000000 */
[----:B------:R-:W-:Y:S01]  /*04d0*/  VOTEU.ALL UP1, P0 ;  /* 0x00000000003f7886 */ /* 0x000fe20000020000 */
[----:B------:R-:W2:Y:S01]  /*04e0*/  @P2 LDC R17, c[0x0][0x10] ;  /* 0x00000400ff112b82 */ /* 0x000ea20000000800 */
[----:B------:R-:W-:Y:S02]  /*04f0*/  @P2 IMAD.MOV.U32 R7, RZ, RZ, RZ ;  /* 0x000000ffff072224 */ /* 0x000fe400078e00ff */
[----:B------:R-:W-:Y:S01]  /*0500*/  @!UP0 UMOV UR6, 0x400 ;  /* 0x0000040000068882 */ /* 0x000fe20000000000 */
[----:B------:R-:W-:-:S04]  /*0510*/  @!UP0 UIADD3 UR4, -UR4, 0x100000, URZ ;  /* 0x0010000004048890 */ /* 0x000fc8000fffe13f */
[----:B------:R-:W-:Y:S02]  /*0520*/  @!UP0 USHF.L.U32 UR5, UR4, 0xb, URZ ;  /* 0x0000000b04058899 */ /* 0x000fe4000800063f */
[----:B------:R-:W-:Y:S01]  /*0530*/  @!UP0 USHF.L.U32 UR4, UR4, 0x1, URZ ;  /* 0x0000000104048899 */ /* 0x000fe2000800063f */
[----:B------:R-:W-:Y:S01]  /*0540*/  @P2 IMAD.MOV.U32 R9, RZ, RZ, RZ ;  /* 0x000000ffff092224 */ /* 0x000fe200078e00ff */
[----:B------:R-:W1:Y:S08]  /*0550*/  @!UP0 S2UR UR7, SR_CgaCtaId ;  /* 0x00000000000789c3 */ /* 0x000e700000008800 */
[----:B------:R-:W5:Y:S01]  /*0560*/  @!P2 LDC R3, c[0x0][0xc] ;  /* 0x00000300ff03ab82 */ /* 0x000f620000000800 */
[----:B0-----:R-:W-:-:S04]  /*0570*/  @P2 IMAD.MOV.U32 R6, RZ, RZ, R0 ;  /* 0x000000ffff062224 */ /* 0x001fc800078e0000 */
[----:B--2---:R-:W-:-:S04]  /*0580*/  @P2 IMAD.WIDE.U32 R16, R4, R17, R6 ;  /* 0x0000001104102225 */ /* 0x004fc800078e0006 */
[----:B------:R-:W-:Y:S01]  /*0590*/  @P2 IMAD.IADD R17, R17, 0x1, R9 ;  /* 0x0000000111112824 */ /* 0x000fe200078e0209 */
[----:B-1----:R-:W-:Y:S01]  /*05a0*/  @!UP0 ULEA UR6, UR7, UR6, 0x18 ;  /* 0x0000000607068291 */ /* 0x002fe2000f8ec03f */
[----:B------:R-:W-:Y:S01]  /*05b0*/  VOTEU.ALL UP0, P0 ;  /* 0x00000000003f7886 */ /* 0x000fe20000000000 */
[----:B-----5:R-:W-:Y:S01]  /*05c0*/  @!P2 IMAD.WIDE.U32 R6, R3, R0, R4 ;  /* 0x000000000306a225 */ /* 0x020fe200078e0004 */
[----:B------:R-:W0:Y:S09]  /*05d0*/  FENCE.VIEW.ASYNC.S ;  /* 0x00000000000073c6 */ /* 0x000e320000000000 */
[----:B0-----:R0:W3:Y:S01]  /*05e0*/  @!UP0 SYNCS.EXCH.64 URZ, [UR6+0x80], UR4 ;  /* 0x00008004063f85b2 */ /* 0x0010e20008000100 */
[----:B------:R-:W-:-:S02]  /*05f0*/  @!P2 IMAD.MOV.U32 R16, RZ, RZ, R6 ;  /* 0x000000ffff10a224 */ /* 0x000fc400078e0006 */
[----:B------:R-:W-:Y:S01]  /*0600*/  @!P2 IMAD.MOV.U32 R17, RZ, RZ, R7 ;  /* 0x000000ffff11a224 */ /* 0x000fe200078e0007 */
[----:B------:R0:W3:Y:S01]  /*0610*/  @!UP1 SYNCS.EXCH.64 URZ, [UR6+0x88], UR4 ;  /* 0x00008804063f95b2 */ /* 0x0000e20008000100 */
[----:B------:R-:W-:Y:S01]  /*0620*/  NOP ;  /* 0x0000000000007918 */ /* 0x000fe20000000000 */
[----:B---34-:R-:W-:Y:S06]  /*0630*/  BAR.SYNC.DEFER_BLOCKING 0x0 ;  /* 0x0000000000007b1d */ /* 0x018fec0000010000 */
[----:B------:R-:W-:Y:S05]  /*0640*/  @!P1 BRA `(.L_x_3) ;  /* 0x000000d000bc9947 */ /* 0x000fea0003800000 */
[----:B------:R-:W-:-:S06]  /*0650*/  UISETP.GT.U32.AND UP0, UPT, UR10, 0x1, UPT ;  /* 0x000000010a00788c */ /* 0x000fcc000bf04070 */
[----:B------:R-:W-:-:S13]  /*0660*/  PLOP3.LUT P0, PT, PT, PT, UP0, 0x80, 0x0 ;  /* 0x000000000000781c */ /* 0x000fda0003f0f008 */
[----:B0-----:R-:W-:Y:S05]  /*0670*/  @P0 EXIT ;  /* 0x000000000000094d */ /* 0x001fea0003800000 */
[----:B------:R-:W-:Y:S01]  /*0680*/  ULDC.64 UR4, c[0x0][0x850] ;  /* 0x0002140000047ab9 */ /* 0x000fe20000000a00 */
[----:B------:R-:W-:Y:S01]  /*0690*/  UMOV UR42, 0xffffffff ;  /* 0xffffffff002a7882 */ /* 0x000fe20000000000 */
[----:B------:R-:W-:Y:S01]  /*06a0*/  ISETP.GE.U32.AND P0, PT, R16, UR4, PT ;  /* 0x0000000410007c0c */ /* 0x000fe2000bf06070 */
[----:B------:R-:W-:Y:S01]  /*06b0*/  IMAD.MOV.U32 R22, RZ, RZ, -0x1 ;  /* 0xffffffffff167424 */ /* 0x000fe200078e00ff */
[----:B------:R-:W-:Y:S01]  /*06c0*/  PRMT R3, RZ, 0x7610, R3 ;  /* 0x00007610ff037816 */ /* 0x000fe20000000003 */
[----:B------:R-:W-:Y:S01]  /*06d0*/  IMAD.MOV.U32 R19, RZ, RZ, -0x1 ;  /* 0xffffffffff137424 */ /* 0x000fe200078e00ff */
[----:B------:R-:W-:-:S13]  /*06e0*/  ISETP.GE.U32.AND.EX P0, PT, R17, UR5, PT, P0 ;  /* 0x0000000511007c0c */ /* 0x000fda000bf06100 */
[----:B------:R-:W-:Y:S05]  /*06f0*/  @P0 BRA `(.L_x_4) ;  /* 0x00000004005c0947 */ /* 0x000fea0003800000 */
[----:B------:R-:W0:Y:S01]  /*0700*/  LDC.64 R14, c[0x0][0x828] ;  /* 0x00020a00ff0e7b82 */ /* 0x000e220000000a00 */
[----:B------:R-:W-:Y:S02]  /*0710*/  IMAD.MOV.U32 R6, RZ, RZ, R16 ;  /* 0x000000ffff067224 */ /* 0x000fe400078e0010 */
[----:B------:R-:W-:-:S05]  /*0720*/  IMAD.MOV.U32 R7, RZ, RZ, R17 ;  /* 0x000000ffff077224 */ /* 0x000fca00078e0011 */
[----:B------:R-:W1:Y:S08]  /*0730*/  LDC R12, c[0x0][0x830] ;  /* 0x00020c00ff0c7b82 */ /* 0x000e700000000800 */
[----:B------:R-:W2:Y:S01]  /*0740*/  LDC.64 R20, c[0x0][0x820] ;  /* 0x00020800ff147b82 */ /* 0x000ea20000000a00 */
[----:B0-----:R-:W-:-:S04]  /*0750*/  ISETP.NE.U32.AND P0, PT, R14, RZ, PT ;  /* 0x000000ff0e00720c */ /* 0x001fc80003f05070 */
[----:B------:R-:W-:-:S13]  /*0760*/  ISETP.NE.AND.EX P0, PT, R15, RZ, PT, P0 ;  /* 0x000000ff0f00720c */ /* 0x000fda0003f05300 */
[----:B-12---:R-:W-:Y:S05]  /*0770*/  @!P0 BRA `(.L_x_5) ;  /* 0x0000000000288947 */ /* 0x006fea0003800000 */
[----:B------:R-:W0:Y:S02]  /*0780*/  LDC R3, c[0x0][0x834] ;  /* 0x00020d00ff037b82 */ /* 0x000e240000000800 */
[----:B0-----:R-:W-:-:S05]  /*0790*/  IADD3 R3, P0, R16, R3, RZ ;  /* 0x0000000310037210 */ /* 0x001fca0007f1e0ff */
[----:B------:R-:W-:-:S04]  /*07a0*/  IMAD.X R13, RZ, RZ, R17, P0 ;  /* 0x000000ffff0d7224 */ /* 0x000fc800000e0611 */
[----:B------:R-:W-:-:S04]  /*07b0*/  IMAD.WIDE.U32 R6, R13, R14, RZ ;  /* 0x0000000e0d067225 */ /* 0x000fc800078e00ff */
[----:B------:R-:W-:-:S04]  /*07c0*/  IMAD.WIDE.U32 R8, P0, R3, R15, R6 ;  /* 0x0000000f03087225 */ /* 0x000fc80007800006 */
[----:B------:R-:W-:-:S04]  /*07d0*/  IMAD.WIDE.U32 R6, R3, R14, RZ ;  /* 0x0000000e03067225 */ /* 0x000fc800078e00ff */
[----:B------:R-:W-:Y:S01]  /*07e0*/  IMAD.X R11, RZ, RZ, RZ, P0 ;  /* 0x000000ffff0b7224 */ /* 0x000fe200000e06ff */
[----:B------:R-:W-:Y:S01]  /*07f0*/  IADD3 RZ, P0, R7, R8, RZ ;  /* 0x0000000807ff7210 */ /* 0x000fe20007f1e0ff */
[----:B------:R-:W-:-:S04]  /*0800*/  IMAD.MOV.U32 R10, RZ, RZ, R9 ;  /* 0x000000ffff0a7224 */ /* 0x000fc800078e0009 */
[----:B------:R-:W-:-:S08]  /*0810*/  IMAD.WIDE.U32.X R6, R13, R15, R10, P0 ;  /* 0x0000000f0d067225 */ /* 0x000fd000000e040a */
.L_x_5:
[-CC-:B------:R-:W-:Y:S01]  /*0820*/  SHF.R.U64 R27, R6, R12.reuse, R7.reuse ;  /* 0x0000000c061b7219 */ /* 0x180fe20000001207 */
[----:B------:R-:W0:Y:S01]  /*0830*/  LDC R10, c[0x0][0x818] ;  /* 0x00020600ff0a7b82 */ /* 0x000e220000000800 */
[----:B------:R-:W-:Y:S01]  /*0840*/  SHF.R.U32.HI R5, RZ, R12, R7 ;  /* 0x0000000cff057219 */ /* 0x000fe20000011607 */
[----:B------:R-:W-:Y:S01]  /*0850*/  ULDC UR4, c[0x0][0x150] ;  /* 0x0000540000047ab9 */ /* 0x000fe20000000800 */
[----:B------:R-:W-:Y:S02]  /*0860*/  IADD3 R9, P0, RZ, -R27, RZ ;  /* 0x8000001bff097210 */ /* 0x000fe40007f1e0ff */
[----:B------:R-:W-:-:S03]  /*0870*/  I2FP.F32.U32 R3, R4 ;  /* 0x0000000400037245 */ /* 0x000fc60000201000 */
[----:B------:R-:W1:Y:S01]  /*0880*/  LDC.64 R22, c[0x0][0x840] ;  /* 0x00021000ff167b82 */ /* 0x000e620000000a00 */
[----:B------:R-:W-:Y:S02]  /*0890*/  IMAD.X R11, RZ, RZ, ~R5, P0 ;  /* 0x000000ffff0b7224 */ /* 0x000fe400000e0e05 */
[----:B------:R-:W-:Y:S01]  /*08a0*/  FMUL R3, R3, UR4 ;  /* 0x0000000403037c20 */ /* 0x000fe20008400000 */
[----:B------:R-:W-:Y:S01]  /*08b0*/  IMAD.WIDE.U32 R6, R9, R20, R16 ;  /* 0x0000001409067225 */ /* 0x000fe200078e0010 */
[----:B------:R-:W-:-:S03]  /*08c0*/  ULDC UR4, c[0x0][0x154] ;  /* 0x0000550000047ab9 */ /* 0x000fc60000000800 */
[----:B------:R-:W-:Y:S01]  /*08d0*/  IMAD R8, R11, R20, RZ ;  /* 0x000000140b087224 */ /* 0x000fe200078e02ff */
[----:B------:R-:W2:Y:S01]  /*08e0*/  LDC R5, c[0x0][0x144] ;  /* 0x00005100ff057b82 */ /* 0x000ea20000000800 */
[----:B------:R-:W3:Y:S02]  /*08f0*/  F2I.U32.TRUNC.NTZ R3, R3 ;  /* 0x0000000300037305 */ /* 0x000ee4000020f000 */
[----:B------:R-:W-:-:S04]  /*0900*/  IMAD R9, R9, R21, R8 ;  /* 0x0000001509097224 */ /* 0x000fc800078e0208 */
[----:B------:R-:W-:Y:S01]  /*0910*/  IMAD.IADD R7, R7, 0x1, R9 ;  /* 0x0000000107077824 */ /* 0x000fe200078e0209 */
[----:B------:R-:W4:Y:S01]  /*0920*/  LDC R12, c[0x0][0x808] ;  /* 0x00020200ff0c7b82 */ /* 0x000f220000000800 */
[----:B------:R-:W-:-:S03]  /*0930*/  IMAD.MOV.U32 R9, RZ, RZ, -0x1 ;  /* 0xffffffffff097424 */ /* 0x000fc600078e00ff */
[----:B0-----:R-:W-:Y:S02]  /*0940*/  SHF.R.U64 R14, R6, R10, R7 ;  /* 0x0000000a060e7219 */ /* 0x001fe40000001207 */
[----:B------:R-:W-:Y:S02]  /*0950*/  I2FP.F32.U32 R6, R0 ;  /* 0x0000000000067245 */ /* 0x000fe40000201000 */
[----:B------:R-:W0:Y:S01]  /*0960*/  LDC R20, c[0x0][0x858] ;  /* 0x00021600ff147b82 */ /* 0x000e220000000800 */
[----:B-1----:R-:W-:Y:S01]  /*0970*/  ISETP.NE.U32.AND P0, PT, R22, RZ, PT ;  /* 0x000000ff1600720c */ /* 0x002fe20003f05070 */
[----:B---3--:R-:W-:Y:S01]  /*0980*/  IMAD.MOV R8, RZ, RZ, -R3 ;  /* 0x000000ffff087224 */ /* 0x008fe200078e0a03 */
[----:B------:R-:W-:Y:S01]  /*0990*/  SHF.R.U32.HI R7, RZ, R10, R7 ;  /* 0x0000000aff077219 */ /* 0x000fe20000011607 */
[----:B------:R-:W-:Y:S01]  /*09a0*/  FMUL R6, R6, UR4 ;  /* 0x0000000406067c20 */ /* 0x000fe20008400000 */
[----:B------:R-:W-:-:S03]  /*09b0*/  ISETP.NE.AND.EX P0, PT, R23, RZ, PT, P0 ;  /* 0x000000ff1700720c */ /* 0x000fc60003f05300 */
[----:B------:R-:W1:Y:S01]  /*09c0*/  LDC R13, c[0x0][0x148] ;  /* 0x00005200ff0d7b82 */ /* 0x000e620000000800 */
[----:B--2---:R-:W-:-:S07]  /*09d0*/  IMAD R3, R5, R8, R4 ;  /* 0x0000000805037224 */ /* 0x004fce00078e0204 */
[----:B------:R-:W2:Y:S01]  /*09e0*/  LDC R19, c[0x0][0x800] ;  /* 0x00020000ff137b82 */ /* 0x000ea20000000800 */
[-CC-:B----4-:R-:W-:Y:S02]  /*09f0*/  SHF.R.U64 R26, R14, R12.reuse, R7.reuse ;  /* 0x0000000c0e1a7219 */ /* 0x190fe40000001207 */
[----:B------:R-:W-:Y:S01]  /*0a00*/  SHF.R.U32.HI R5, RZ, R12, R7 ;  /* 0x0000000cff057219 */ /* 0x000fe20000011607 */
[----:B------:R-:W-:Y:S01]  /*0a10*/  IMAD.MOV.U32 R7, RZ, RZ, 0x1 ;  /* 0x00000001ff077424 */ /* 0x000fe200078e00ff */
[----:B------:R3:W4:Y:S03]  /*0a20*/  F2I.U32.TRUNC.NTZ R12, R6 ;  /* 0x00000006000c7305 */ /* 0x000726000020f000 */
[----:B------:R-:W1:Y:S01]  /*0a30*/  LDC R21, c[0x0][0x848] ;  /* 0x00021200ff157b82 */ /* 0x000e620000000800 */
[-C--:B0-----:R-:W-:Y:S02]  /*0a40*/  SHF.L.U32 R4, R9, R20.reuse, RZ ;  /* 0x0000001409047219 */ /* 0x081fe400000006ff */
[----:B------:R-:W-:-:S02]  /*0a50*/  SHF.R.U64 R28, R26, R20, R5 ;  /* 0x000000141a1c7219 */ /* 0x000fc40000001205 */
[----:B------:R-:W-:Y:S02]  /*0a60*/  LOP3.LUT R11, RZ, R4, RZ, 0x33, !PT ;  /* 0x00000004ff0b7212 */ /* 0x000fe400078e33ff */
[-C--:B------:R-:W-:Y:S01]  /*0a70*/  SHF.R.U32.HI R5, RZ, R20.reuse, R5 ;  /* 0x00000014ff057219 */ /* 0x080fe20000011605 */
[----:B------:R-:W0:Y:S01]  /*0a80*/  LDC R25, c[0x0][0x838] ;  /* 0x00020e00ff197b82 */ /* 0x000e220000000800 */
[----:B------:R-:W-:Y:S01]  /*0a90*/  SHF.L.U32 R10, R7, R20, RZ ;  /* 0x00000014070a7219 */ /* 0x000fe200000006ff */
[----:B------:R-:W-:-:S06]  /*0aa0*/  IMAD.MOV.U32 R4, RZ, RZ, R28 ;  /* 0x000000ffff047224 */ /* 0x000fcc00078e001c */
[----:B------:R-:W0:Y:S01]  /*0ab0*/  LDC R24, c[0x0][0x810] ;  /* 0x00020400ff187b82 */ /* 0x000e220000000800 */
[----:B---34-:R-:W-:Y:S05]  /*0ac0*/  @!P0 BRA `(.L_x_6) ;  /* 0x0000000000288947 */ /* 0x018fea0003800000 */
[----:B------:R-:W3:Y:S02]  /*0ad0*/  LDC R9, c[0x0][0x84c] ;  /* 0x00021300ff097b82 */ /* 0x000ee40000000800 */
[----:B---3--:R-:W-:-:S05]  /*0ae0*/  IADD3 R9, P0, R28, R9, RZ ;  /* 0x000000091c097210 */ /* 0x008fca0007f1e0ff */
        /* <DEDUP_REMOVED lines=8> */
.L_x_6:
[----:B-1----:R-:W-:Y:S01]  /*0b70*/  SHF.R.U64 R4, R4, R21, R5 ;  /* 0x0000001504047219 */ /* 0x002fe20000001205 */
[----:B--2---:R-:W-:Y:S01]  /*0b80*/  VIADD R5, R19, 0xffffffff ;  /* 0xffffffff13057836 */ /* 0x004fe20000000000 */
[----:B------:R-:W-:Y:S01]  /*0b90*/  LOP3.LUT R11, R26, R11, RZ, 0xc0, !PT ;  /* 0x0000000b1a0b7212 */ /* 0x000fe200078ec0ff */
[----:B------:R-:W-:Y:S01]  /*0ba0*/  IMAD.MOV R12, RZ, RZ, -R12 ;  /* 0x000000ffff0c7224 */ /* 0x000fe200078e0a0c */
[----:B------:R-:W-:Y:S01]  /*0bb0*/  R2UR UR42, R27 ;  /* 0x000000001b2a72ca */ /* 0x000fe200000e0000 */
[----:B------:R-:W-:Y:S01]  /*0bc0*/  IMAD.MOV R6, RZ, RZ, -R4 ;  /* 0x000000ffff067224 */ /* 0x000fe200078e0a04 */
[----:B------:R-:W-:Y:S01]  /*0bd0*/  LOP3.LUT R5, R14, R5, RZ, 0xc0, !PT ;  /* 0x000000050e057212 */ /* 0x000fe200078ec0ff */
[----:B------:R-:W-:Y:S02]  /*0be0*/  @P2 IMAD R3, R13, R12, R0 ;  /* 0x0000000c0d032224 */ /* 0x000fe400078e0200 */
[----:B------:R-:W-:Y:S02]  /*0bf0*/  IMAD R10, R10, R4, R11 ;  /* 0x000000040a0a7224 */ /* 0x000fe400078e020b */
[----:B0-----:R-:W-:-:S02]  /*0c00*/  IMAD R0, R6, R25, R28 ;  /* 0x0000001906007224 */ /* 0x001fc400078e021c */
[----:B------:R-:W-:Y:S02]  /*0c10*/  IMAD R3, R10, R24, R3 ;  /* 0x000000180a037224 */ /* 0x000fe400078e0203 */
[----:B------:R-:W-:Y:S02]  /*0c20*/  IMAD R0, R0, R19, R5 ;  /* 0x0000001300007224 */ /* 0x000fe400078e0205 */
[----:B------:R-:W-:-:S03]  /*0c30*/  IMAD.MOV.U32 R4, RZ, RZ, 0x1 ;  /* 0x00000001ff047424 */ /* 0x000fc600078e00ff */
[----:B------:R-:W-:Y:S02]  /*0c40*/  SEL R19, R0, R3, !P2 ;  /* 0x0000000300137207 */ /* 0x000fe40005000000 */
[----:B------:R-:W-:Y:S02]  /*0c50*/  SEL R22, R3, R0, !P2 ;  /* 0x0000000003167207 */ /* 0x000fe40005000000 */
[----:B------:R-:W-:-:S07]  /*0c60*/  PRMT R3, R4, 0x7610, R3 ;  /* 0x0000761004037816 */ /* 0x000fce0000000003 */
.L_x_4:
[----:B------:R-:W-:-:S08]  /*0c70*/  NOP ;  /* 0x0000000000007918 */ /* 0x000fd00000000000 */
[----:B------:R-:W0:Y:S02]  /*0c80*/  USETMAXREG.TRY_ALLOC.CTAPOOL UP0, 0xe8 ;  /* 0x000000e8000079c8 */ /* 0x000e240008000600 */
[----:B0-----:R-:W-:-:S13]  /*0c90*/  PLOP3.LUT P0, PT, PT, PT, UP0, 0x80, 0x0 ;  /* 0x000000000000781c */ /* 0x001fda0003f0f008 */
[----:B------:R-:W-:Y:S05]  /*0ca0*/  @!P0 BRA `(.L_x_4) ;  /* 0xfffffffc00f08947 */ /* 0x000fea000383ffff */
[----:B------:R-:W-:Y:S01]  /*0cb0*/  ULDC.64 UR4, c[0x0][0x798] ;  /* 0x0001e60000047ab9 */ /* 0x000fe20000000a00 */
[----:B------:R-:W-:Y:S01]  /*0cc0*/  ULDC.64 UR36, c[0x0][0x208] ;  /* 0x0000820000247ab9 */ /* 0x000fe20000000a00 */
[----:B------:R-:W-:-:S04]  /*0cd0*/  ISETP.NE.U32.AND P0, PT, RZ, UR4, PT ;  /* 0x00000004ff007c0c */ /* 0x000fc8000bf05070 */
[----:B------:R-:W-:-:S13]  /*0ce0*/  ISETP.NE.AND.EX P0, PT, RZ, UR5, PT, P0 ;  /* 0x00000005ff007c0c */ /* 0x000fda000bf05300 */
[----:B------:R-:W-:Y:S05]  /*0cf0*/  @!P0 BRA `(.L_x_7) ;  /* 0x00000000001c8947 */ /* 0x000fea0003800000 */
[----:B------:R-:W0:Y:S02]  /*0d00*/  LDC.64 R4, c[0x0][0x798] ;  /* 0x0001e600ff047b82 */ /* 0x000e240000000a00 */
[----:B0-----:R-:W2:Y:S02]  /*0d10*/  LDG.E.64 R4, desc[UR36][R4.64] ;  /* 0x0000002404047981 */ /* 0x001ea4000c1e1b00 */
[----:B--2---:R-:W-:-:S04]  /*0d20*/  ISETP.NE.U32.AND P0, PT, R4, RZ, PT ;  /* 0x000000ff0400720c */ /* 0x004fc80003f05070 */
[----:B------:R-:W-:-:S13]  /*0d30*/  ISETP.NE.AND.EX P0, PT, R5, RZ, PT, P0 ;  /* 0x000000ff0500720c */ /* 0x000fda0003f05300 */
[----:B------:R-:W-:Y:S05]  /*0d40*/  @!P0 BRA `(.L_x_7) ;  /* 0x0000000000088947 */ /* 0x000fea0003800000 */
[----:B------:R0:W5:Y:S01]  /*0d50*/  LD.E R164, desc[UR36][R4.64] ;  /* 0x0000002404a47980 */ /* 0x000162000c101900 */
[----:B------:R-:W-:Y:S05]  /*0d60*/  BRA `(.L_x_8) ;  /* 0x0000000000247947 */ /* 0x000fea0003800000 */
.L_x_7:
[----:B------:R-:W-:Y:S02]  /*0d70*/  ULDC.64 UR4, c[0x0][0x788] ;  /* 0x0001e20000047ab9 */ /* 0x000fe40000000a00 */
[----:B------:R-:W-:-:S04]  /*0d80*/  ISETP.NE.U32.AND P0, PT, RZ, UR4, PT ;  /* 0x00000004ff007c0c */ /* 0x000fc8000bf05070 */
[----:B------:R-:W-:-:S13]  /*0d90*/  ISETP.NE.AND.EX P0, PT, RZ, UR5, PT, P0 ;  /* 0x00000005ff007c0c */ /* 0x000fda000bf05300 */
[----:B------:R-:W-:Y:S05]  /*0da0*/  @!P0 BRA `(.L_x_9) ;  /* 0x00000000000c8947 */ /* 0x000fea0003800000 */
[----:B------:R-:W0:Y:S02]  /*0db0*/  LDC.64 R164, c[0x0][0x788] ;  /* 0x0001e200ffa47b82 */ /* 0x000e240000000a00 */
[----:B0-----:R1:W5:Y:S01]  /*0dc0*/  LDG.E R164, desc[UR36][R164.64] ;  /* 0x00000024a4a47981 */ /* 0x001362000c1e1900 */
[----:B------:R-:W-:Y:S05]  /*0dd0*/  BRA `(.L_x_8) ;  /* 0x0000000000087947 */ /* 0x000fea0003800000 */
.L_x_9:
[----:B------:R-:W-:Y:S02]  /*0de0*/  ULDC UR4, c[0x0][0x780] ;  /* 0x0001e00000047ab9 */ /* 0x000fe40000000800 */
[----:B------:R-:W-:-:S07]  /*0df0*/  IMAD.U32 R164, RZ, RZ, UR4 ;  /* 0x00000004ffa47e24 */ /* 0x000fce000f8e00ff */
.L_x_8:
[----:B------:R-:W-:Y:S02]  /*0e00*/  ULDC.64 UR4, c[0x0][0x7a0] ;  /* 0x0001e80000047ab9 */ /* 0x000fe40000000a00 */
[----:B------:R-:W-:-:S04]  /*0e10*/  ISETP.NE.U32.AND P0, PT, RZ, UR4, PT ;  /* 0x00000004ff007c0c */ /* 0x000fc8000bf05070 */
[----:B------:R-:W-:-:S13]  /*0e20*/  ISETP.NE.AND.EX P0, PT, RZ, UR5, PT, P0 ;  /* 0x00000005ff007c0c */ /* 0x000fda000bf05300 */
[----:B------:R-:W-:Y:S05]  /*0e30*/  @!P0 BRA `(.L_x_10) ;  /* 0x00000000001c8947 */ /* 0x000fea0003800000 */
[----:B0-----:R-:W0:Y:S02]  /*0e40*/  LDC.64 R4, c[0x0][0x7a0] ;  /* 0x0001e800ff047b82 */ /* 0x001e240000000a00 */
[----:B0-----:R-:W2:Y:S02]  /*0e50*/  LDG.E.64 R4, desc[UR36][R4.64] ;  /* 0x0000002404047981 */ /* 0x001ea4000c1e1b00 */
[----:B--2---:R-:W-:-:S04]  /*0e60*/  ISETP.NE.U32.AND P0, PT, R4, RZ, PT ;  /* 0x000000ff0400720c */ /* 0x004fc80003f05070 */
[----:B------:R-:W-:-:S13]  /*0e70*/  ISETP.NE.AND.EX P0, PT, R5, RZ, PT, P0 ;  /* 0x000000ff0500720c */ /* 0x000fda0003f05300 */
[----:B------:R-:W-:Y:S05]  /*0e80*/  @!P0 BRA `(.L_x_10) ;  /* 0x0000000000088947 */ /* 0x000fea0003800000 */
[----:B------:R0:W5:Y:S01]  /*0e90*/  LD.E R23, desc[UR36][R4.64] ;  /* 0x0000002404177980 */ /* 0x000162000c101900 */
[----:B------:R-:W-:Y:S05]  /*0ea0*/  BRA `(.L_x_11) ;  /* 0x0000000000247947 */ /* 0x000fea0003800000 */
.L_x_10:
[----:B------:R-:W-:Y:S02]  /*0eb0*/  ULDC.64 UR4, c[0x0][0x790] ;  /* 0x0001e40000047ab9 */ /* 0x000fe40000000a00 */
[----:B------:R-:W-:-:S04]  /*0ec0*/  ISETP.NE.U32.AND P0, PT, RZ, UR4, PT ;  /* 0x00000004ff007c0c */ /* 0x000fc8000bf05070 */
[----:B------:R-:W-:-:S13]  /*0ed0*/  ISETP.NE.AND.EX P0, PT, RZ, UR5, PT, P0 ;  /* 0x00000005ff007c0c */ /* 0x000fda000bf05300 */
[----:B------:R-:W-:Y:S05]  /*0ee0*/  @!P0 BRA `(.L_x_12) ;  /* 0x00000000000c8947 */ /* 0x000fea0003800000 */
[----:B0-----:R-:W0:Y:S02]  /*0ef0*/  LDC.64 R4, c[0x0][0x790] ;  /* 0x0001e400ff047b82 */ /* 0x001e240000000a00 */
[----:B0-----:R2:W5:Y:S01]  /*0f00*/  LDG.E R23, desc[UR36][R4.64] ;  /* 0x0000002404177981 */ /* 0x001562000c1e1900 */
[----:B------:R-:W-:Y:S05]  /*0f10*/  BRA `(.L_x_11) ;  /* 0x0000000000087947 */ /* 0x000fea0003800000 */
.L_x_12:
[----:B------:R-:W-:Y:S02]  /*0f20*/  ULDC UR4, c[0x0][0x784] ;  /* 0x0001e10000047ab9 */ /* 0x000fe40000000800 */
[----:B------:R-:W-:-:S07]  /*0f30*/  IMAD.U32 R23, RZ, RZ, UR4 ;  /* 0x00000004ff177e24 */ /* 0x000fce000f8e00ff */
.L_x_11:
[----:B------:R-:W-:-:S13]  /*0f40*/  LOP3.LUT P0, RZ, R3, 0xff, RZ, 0xc0, !PT ;  /* 0x000000ff03ff7812 */ /* 0x000fda000780c0ff */
[----:B------:R-:W-:Y:S05]  /*0f50*/  @!P0 EXIT ;  /* 0x000000000000894d */ /* 0x000fea0003800000 */
[----:B------:R-:W-:Y:S01]  /*0f60*/  ULDC UR4, c[0x0][0x28c] ;  /* 0x0000a30000047ab9 */ /* 0x000fe20000000800 */
[----:B------:R-:W-:Y:S01]  /*0f70*/  UMOV UR38, URZ ;  /* 0x0000003f00267c82 */ /* 0x000fe20008000000 */
[----:B------:R-:W-:Y:S01]  /*0f80*/  UIADD3 UR4, UR4, 0x3f, URZ ;  /* 0x0000003f04047890 */ /* 0x000fe2000fffe03f */
[----:B------:R-:W-:-:S03]  /*0f90*/  UMOV UR39, URZ ;  /* 0x0000003f00277c82 */ /* 0x000fc60008000000 */
[----:B------:R-:W-:-:S04]  /*0fa0*/  USHF.R.S32.HI UR5, URZ, 0x1f, UR4 ;  /* 0x0000001f3f057899 */ /* 0x000fc80008011404 */
[----:B------:R-:W-:-:S04]  /*0fb0*/  ULEA.HI UR5, UR5, UR4, URZ, 0x6 ;  /* 0x0000000405057291 */ /* 0x000fc8000f8f303f */
[----:B------:R-:W-:-:S12]  /*0fc0*/  USHF.R.S32.HI UR41, URZ, 0x6, UR5 ;  /* 0x000000063f297899 */ /* 0x000fd80008011405 */
.L_x_298:
[----:B---3--:R-:W3:Y:S01]  /*0fd0*/  S2R R3, SR_CgaCtaId ;  /* 0x0000000000037919 */ /* 0x008ee20000008800 */
[----:B------:R-:W-:-:S04]  /*0fe0*/  MOV R0, 0x400 ;  /* 0x0000040000007802 */ /* 0x000fc80000000f00 */
[----:B---3--:R-:W-:-:S05]  /*0ff0*/  LEA R0, R3, R0, 0x18 ;  /* 0x0000000003007211 */ /* 0x008fca00078ec0ff */
[----:B------:R-:W-:-:S05]  /*1000*/  VIADD R0, R0, 0x800 ;  /* 0x0000080000007836 */ /* 0x000fca0000000000 */
[----:B------:R-:W-:-:S13]  /*1010*/  LOP3.LUT P0, RZ, R0, 0x1bf, RZ, 0xc0, !PT ;  /* 0x000001bf00ff7812 */ /* 0x000fda000780c0ff */
[----:B-1--4-:R-:W-:Y:S05]  /*1020*/  @!P0 BRA `(.L_x_13) ;  /* 0x0000000000408947 */ /* 0x012fea0003800000 */
[----:B------:R-:W-:Y:S01]  /*1030*/  MOV R0, 0x0 ;  /* 0x0000000000007802 */ /* 0x000fe20000000f00 */
[----:B------:R-:W-:Y:S01]  /*1040*/  ULDC.64 UR4, c[0x4][0x70] ;  /* 0x01001c0000047ab9 */ /* 0x000fe20000000a00 */
[----:B------:R-:W-:Y:S01]  /*1050*/  ULDC.64 UR6, c[0x4][0x8] ;  /* 0x0100020000067ab9 */ /* 0x000fe20000000a00 */
[----:B0-2---:R-:W-:Y:S01]  /*1060*/  IMAD.U32 R4, RZ, RZ, UR4 ;  /* 0x00000004ff047e24 */ /* 0x005fe2000f8e00ff */
[----:B------:R0:W2:Y:S01]  /*1070*/  LDC.64 R14, c[0x4][R0] ;  /* 0x01000000000e7b82 */ /* 0x0000a20000000a00 */
[----:B------:R-:W-:Y:S01]  /*1080*/  IMAD.U32 R5, RZ, RZ, UR5 ;  /* 0x00000005ff057e24 */ /* 0x000fe2000f8e00ff */
[----:B------:R-:W-:Y:S01]  /*1090*/  ULDC.64 UR4, c[0x4][0x78] ;  /* 0x01001e0000047ab9 */ /* 0x000fe20000000a00 */
[----:B------:R-:W-:Y:S02]  /*10a0*/  IMAD.U32 R10, RZ, RZ, UR6 ;  /* 0x00000006ff0a7e24 */ /* 0x000fe4000f8e00ff */
[----:B------:R-:W-:Y:S02]  /*10b0*/  IMAD.U32 R6, RZ, RZ, UR4 ;  /* 0x00000004ff067e24 */ /* 0x000fe4000f8e00ff */
[----:B------:R-:W-:-:S02]  /*10c0*/  IMAD.U32 R7, RZ, RZ, UR5 ;  /* 0x00000005ff077e24 */ /* 0x000fc4000f8e00ff */
[----:B------:R-:W-:Y:S02]  /*10d0*/  IMAD.U32 R11, RZ, RZ, UR7 ;  /* 0x00000007ff0b7e24 */ /* 0x000fe4000f8e00ff */
[----:B------:R-:W-:Y:S02]  /*10e0*/  IMAD.MOV.U32 R8, RZ, RZ, 0x70 ;  /* 0x00000070ff087424 */ /* 0x000fe400078e00ff */
[----:B------:R-:W-:Y:S02]  /*10f0*/  IMAD.MOV.U32 R12, RZ, RZ, 0x1 ;  /* 0x00000001ff0c7424 */ /* 0x000fe400078e00ff */
[----:B0-----:R-:W-:-:S07]  /*1100*/  IMAD.MOV.U32 R13, RZ, RZ, RZ ;  /* 0x000000ffff0d7224 */ /* 0x001fce00078e00ff */
[----:B------:R-:W-:-:S07]  /*1110*/  LEPC R20, `(.L_x_13) ;  /* 0x000000001014794e */ /* 0x000fce0000000000 */
[----:B-12--5:R-:W-:Y:S05]  /*1120*/  CALL.ABS.NOINC R14 ;  /* 0x000000000e007343 */ /* 0x026fea0003c00000 */
.L_x_13:
[----:B------:R-:W-:Y:S01]  /*1130*/  ULOP3.LUT UR4, UR40, 0x1, URZ, 0xfc, !UPT ;  /* 0x0000000128047892 */ /* 0x000fe2000f8efc3f */
[----:B------:R-:W-:-:S04]  /*1140*/  LOP3.LUT R13, R18, 0x80, RZ, 0xc0, !PT ;  /* 0x00000080120d7812 */ /* 0x000fc800078ec0ff */
[----:B------:R-:W-:Y:S01]  /*1150*/  SHF.R.U32.HI R13, RZ, 0x7, R13 ;  /* 0x00000007ff0d7819 */ /* 0x000fe2000001160d */
[----:B------:R-:W-:Y:S01]  /*1160*/  IMAD.U32 R0, RZ, RZ, UR4 ;  /* 0x00000004ff007e24 */ /* 0x000fe2000f8e00ff */
[----:B------:R-:W-:-:S04]  /*1170*/  UMOV UR4, 0xffffffff ;  /* 0xffffffff00047882 */ /* 0x000fc80000000000 */
[----:B------:R-:W-:Y:S01]  /*1180*/  ISETP.NE.AND P0, PT, R0, 0x3, PT ;  /* 0x000000030000780c */ /* 0x000fe20003f05270 */
[----:B------:R-:W-:-:S12]  /*1190*/  BRA.DIV UR4, `(.L_x_14) ;  /* 0x000000e204a87947 */ /* 0x000fd8000b800000 */
.L_x_332:
[----:B------:R-:W-:Y:S05]  /*11a0*/  @!P0 BRA `(.L_x_15) ;  /* 0x0000000000048947 */ /* 0x000fea0003800000 */
[----:B------:R-:W-:Y:S01]  /*11b0*/  BPT.TRAP 0x1 ;  /* 0x000000040000795c */ /* 0x000fe20000300000 */
.L_x_15:
[----:B------:R-:W3:Y:S01]  /*11c0*/  S2UR UR5, SR_CgaCtaId ;  /* 0x00000000000579c3 */ /* 0x000ee20000008800 */
[----:B------:R-:W-:Y:S01]  /*11d0*/  UMOV UR4, 0x400 ;  /* 0x0000040000047882 */ /* 0x000fe20000000000 */
[----:B------:R-:W-:Y:S02]  /*11e0*/  IMAD.U32 R3, RZ, RZ, UR38 ;  /* 0x00000026ff037e24 */ /* 0x000fe4000f8e00ff */
[----:B0-2---:R-:W-:-:S03]  /*11f0*/  IMAD.U32 R5, RZ, RZ, UR39 ;  /* 0x00000027ff057e24 */ /* 0x005fc6000f8e00ff */
[----:B------:R-:W-:Y:S01]  /*1200*/  SHF.L.U32 R3, R3, 0x1f, RZ ;  /* 0x0000001f03037819 */ /* 0x000fe200000006ff */
[----:B---3--:R-:W-:-:S06]  /*1210*/  ULEA UR4, UR5, UR4, 0x18 ;  /* 0x0000000405047291 */ /* 0x008fcc000f8ec03f */
[----:B------:R-:W-:-:S04]  /*1220*/  IMAD.U32 R0, RZ, RZ, UR4 ;  /* 0x00000004ff007e24 */ /* 0x000fc8000f8e00ff */
[----:B------:R-:W-:-:S04]  /*1230*/  IMAD R4, R5, 0x8, R0 ;  /* 0x0000000805047824 */ /* 0x000fc800078e0200 */
[----:B------:R0:W2:Y:S01]  /*1240*/  SYNCS.PHASECHK.TRANS64.TRYWAIT P1, [R4+URZ], R3 ;  /* 0x00000003040075a7 */ /* 0x0000a2000802017f */
[----:B------:R-:W-:Y:S05]  /*1250*/  @!P0 BRA `(.L_x_16) ;  /* 0x0000000000048947 */ /* 0x000fea0003800000 */
[----:B------:R-:W-:Y:S01]  /*1260*/  BPT.TRAP 0x1 ;  /* 0x000000040000795c */ /* 0x000fe20000300000 */
.L_x_16:
[----:B--2---:R-:W-:Y:S05]  /*1270*/  @P1 BRA `(.L_x_17) ;  /* 0x0000000000081947 */ /* 0x004fea0003800000 */
[----:B------:R-:W2:Y:S02]  /*1280*/  SYNCS.PHASECHK.TRANS64.TRYWAIT P1, [R4+URZ], R3 ;  /* 0x00000003040075a7 */ /* 0x000ea4000802017f */
[----:B--2---:R-:W-:Y:S05]  /*1290*/  @!P1 BRA `(.L_x_18) ;  /* 0x000000e000849947 */ /* 0x004fea0003800000 */
.L_x_17:
[----:B------:R-:W-:Y:S05]  /*12a0*/  @!P0 BRA `(.L_x_19) ;  /* 0x0000000000048947 */ /* 0x000fea0003800000 */
[----:B------:R-:W-:Y:S01]  /*12b0*/  BPT.TRAP 0x1 ;  /* 0x000000040000795c */ /* 0x000fe20000300000 */
.L_x_19:
[C---:B0-2---:R-:W-:Y:S01]  /*12c0*/  IMAD.SHL.U32 R3, R18.reuse, 0x20, RZ ;  /* 0x0000002012037824 */ /* 0x045fe200078e00ff */
[----:B------:R-:W-:Y:S01]  /*12d0*/  UIADD3 UR4, UR39, 0x1, URZ ;  /* 0x0000000127047890 */ /* 0x000fe2000fffe03f */
[C---:B------:R-:W-:Y:S02]  /*12e0*/  IMAD.SHL.U32 R5, R18.reuse, 0x2, RZ ;  /* 0x0000000212057824 */ /* 0x040fe400078e00ff */
[----:B------:R-:W-:Y:S01]  /*12f0*/  IMAD.SHL.U32 R7, R18, 0x10, RZ ;  /* 0x0000001012077824 */ /* 0x000fe200078e00ff */
[----:B------:R-:W-:Y:S01]  /*1300*/  LOP3.LUT R4, R3, 0xc00, RZ, 0xc0, !PT ;  /* 0x00000c0003047812 */ /* 0x000fe200078ec0ff */
[----:B------:R-:W-:-:S03]  /*1310*/  UISETP.NE.AND UP0, UPT, UR4, 0x7, UPT ;  /* 0x000000070400788c */ /* 0x000fc6000bf05270 */
[----:B------:R-:W-:Y:S01]  /*1320*/  LOP3.LUT R4, R4, 0x6, R5, 0xf8, !PT ;  /* 0x0000000604047812 */ /* 0x000fe200078ef805 */
[----:B------:R-:W-:Y:S01]  /*1330*/  USEL UR5, URZ, 0x1, UP0 ;  /* 0x000000013f057887 */ /* 0x000fe20008000000 */
[----:B------:R-:W-:Y:S02]  /*1340*/  LOP3.LUT R6, R7, 0x180, RZ, 0xc0, !PT ;  /* 0x0000018007067812 */ /* 0x000fe400078ec0ff */
[----:B------:R-:W-:Y:S02]  /*1350*/  LOP3.LUT R4, R4, 0x40, R7, 0xf8, !PT ;  /* 0x0000004004047812 */ /* 0x000fe400078ef807 */
[----:B------:R-:W-:Y:S01]  /*1360*/  LOP3.LUT R6, R6, 0x30, R5, 0xf8, !PT ;  /* 0x0000003006067812 */ /* 0x000fe200078ef805 */
[----:B------:R-:W-:Y:S01]  /*1370*/  IMAD.U32 R5, RZ, RZ, UR4 ;  /* 0x00000004ff057e24 */ /* 0x000fe2000f8e00ff */
[----:B------:R-:W-:Y:S01]  /*1380*/  LOP3.LUT R3, R4, 0x1000, R3, 0xf8, !PT ;  /* 0x0000100004037812 */ /* 0x000fe200078ef803 */
[----:B------:R-:W-:Y:S01]  /*1390*/  IMAD.U32 R4, RZ, RZ, UR39 ;  /* 0x00000027ff047e24 */ /* 0x000fe2000f8e00ff */
[----:B------:R-:W-:-:S02]  /*13a0*/  PLOP3.LUT P1, PT, PT, PT, UP0, 0x80, 0x0 ;  /* 0x000000000000781c */ /* 0x000fc40003f2f008 */
[----:B------:R-:W-:Y:S01]  /*13b0*/  LOP3.LUT R3, R3, R6, RZ, 0xfc, !PT ;  /* 0x0000000603037212 */ /* 0x000fe200078efcff */
[----:B------:R-:W-:Y:S01]  /*13c0*/  IMAD.U32 R6, RZ, RZ, UR5 ;  /* 0x00000005ff067e24 */ /* 0x000fe2000f8e00ff */
[----:B------:R-:W-:Y:S02]  /*13d0*/  SEL R5, R5, RZ, P1 ;  /* 0x000000ff05057207 */ /* 0x000fe40000800000 */
[----:B------:R-:W-:Y:S01]  /*13e0*/  R2P PR, R18, 0x18 ;  /* 0x0000001812007804 */ /* 0x000fe20000000000 */
[----:B------:R-:W-:Y:S01]  /*13f0*/  IMAD R9, R4, 0x4000, R3 ;  /* 0x0000400004097824 */ /* 0x000fe200078e0203 */
[----:B------:R-:W-:Y:S01]  /*1400*/  LOP3.LUT R6, R6, UR38, RZ, 0x3c, !PT ;  /* 0x0000002606067c12 */ /* 0x000fe2000f8e3cff */
[----:B------:R-:W-:Y:S02]  /*1410*/  IMAD.MOV.U32 R4, RZ, RZ, 0x10 ;  /* 0x00000010ff047424 */ /* 0x000fe400078e00ff */
[----:B------:R-:W-:Y:S01]  /*1420*/  IMAD R7, R5, 0x8, R0 ;  /* 0x0000000805077824 */ /* 0x000fe200078e0200 */
[----:B------:R-:W-:Y:S01]  /*1430*/  SHF.L.U32 R32, R6, 0x1f, RZ ;  /* 0x0000001f06207819 */ /* 0x000fe200000006ff */
[----:B------:R-:W-:Y:S01]  /*1440*/  IMAD.IADD R9, R0, 0x1, R9 ;  /* 0x0000000100097824 */ /* 0x000fe200078e0209 */
[----:B------:R-:W-:-:S02]  /*1450*/  SEL R4, R4, 0xfffffff0, !P3 ;  /* 0xfffffff004047807 */ /* 0x000fc40005800000 */
[----:B------:R0:W2:Y:S05]  /*1460*/  SYNCS.PHASECHK.TRANS64.TRYWAIT P1, [R7+URZ], R32 ;  /* 0x00000020070075a7 */ /* 0x0000aa000802017f */
[----:B------:R-:W-:Y:S05]  /*1470*/  WARPSYNC.ALL ;  /* 0x0000000000007948 */ /* 0x000fea0003800000 */
[----:B------:R-:W-:Y:S01]  /*1480*/  LDS.U16 R8, [R9+0xa00] ;  /* 0x000a000009087984 */ /* 0x000fe20000000400 */
[----:B------:R-:W-:-:S03]  /*1490*/  IMAD.IADD R30, R9, 0x1, R4 ;  /* 0x00000001091e7824 */ /* 0x000fc600078e0204 */
[----:B------:R-:W3:Y:S04]  /*14a0*/  LDS.U16 R11, [R9+0x800] ;  /* 0x00080000090b7984 */ /* 0x000ee80000000400 */
[----:B------:R-:W-:Y:S04]  /*14b0*/  LDS.U16 R14, [R9+0x2a08] ;  /* 0x002a0800090e7984 */ /* 0x000fe80000000400 */
[----:B------:R-:W4:Y:S04]  /*14c0*/  LDS.U16 R21, [R9+0x2808] ;  /* 0x0028080009157984 */ /* 0x000f280000000400 */
[----:B------:R-:W-:Y:S04]  /*14d0*/  LDS.U16 R10, [R9+0xa08] ;  /* 0x000a0800090a7984 */ /* 0x000fe80000000400 */
[----:B------:R-:W1:Y:S04]  /*14e0*/  LDS.U16 R13, [R9+0x808] ;  /* 0x00080800090d7984 */ /* 0x000e680000000400 */
[----:B------:R-:W-:Y:S04]  /*14f0*/  LDS.U16 R24, [R30+0xa08] ;  /* 0x000a08001e187984 */ /* 0x000fe80000000400 */
[----:B------:R-:W0:Y:S04]  /*1500*/  LDS.U16 R27, [R30+0x808] ;  /* 0x000808001e1b7984 */ /* 0x000e280000000400 */
[----:B------:R-:W-:Y:S04]  /*1510*/  LDS.U16 R12, [R9+0x2a00] ;  /* 0x002a0000090c7984 */ /* 0x000fe80000000400 */
[----:B------:R-:W2:Y:S04]  /*1520*/  LDS.U16 R15, [R9+0x2800] ;  /* 0x00280000090f7984 */ /* 0x000ea80000000400 */
[----:B------:R-:W-:Y:S04]  /*1530*/  LDS.U16 R20, [R30+0xa00] ;  /* 0x000a00001e147984 */ /* 0x000fe80000000400 */
[----:B------:R-:W2:Y:S01]  /*1540*/  LDS.U16 R25, [R30+0x800] ;  /* 0x000800001e197984 */ /* 0x000ea20000000400 */
[----:B---3--:R-:W-:-:S03]  /*1550*/  PRMT R8, R11, 0x5410, R8 ;  /* 0x000054100b087816 */ /* 0x008fc60000000008 */
[----:B------:R-:W-:Y:S04]  /*1560*/  LDS.U16 R26, [R30+0x2a00] ;  /* 0x002a00001e1a7984 */ /* 0x000fe80000000400 */
[----:B------:R-:W3:Y:S01]  /*1570*/  LDS.U16 R29, [R30+0x2800] ;  /* 0x002800001e1d7984 */ /* 0x000ee20000000400 */
[----:B----4-:R-:W-:Y:S02]  /*1580*/  PRMT R14, R21, 0x5410, R14 ;  /* 0x00005410150e7816 */ /* 0x010fe4000000000e */
[-C--:B------:R-:W-:Y:S01]  /*1590*/  F2FP.F16.E4M3.UNPACK_B R21, R8.reuse ;  /* 0x00000008ff15723e */ /* 0x080fe200020006ff */
[----:B------:R-:W-:Y:S01]  /*15a0*/  LDS.U16 R28, [R30+0x2a08] ;  /* 0x002a08001e1c7984 */ /* 0x000fe20000000400 */
[----:B------:R-:W-:-:S03]  /*15b0*/  F2FP.F16.E4M3.UNPACK_B R8, R8.H1 ;  /* 0x00000008ff08723e */ /* 0x000fc600030006ff */
[----:B------:R-:W4:Y:S01]  /*15c0*/  LDS.U16 R31, [R30+0x2808] ;  /* 0x002808001e1f7984 */ /* 0x000f220000000400 */
[----:B-1----:R-:W-:Y:S01]  /*15d0*/  PRMT R10, R13, 0x5410, R10 ;  /* 0x000054100d0a7816 */ /* 0x002fe2000000000a */
[--C-:B------:R-:W-:Y:S02]  /*15e0*/  HADD2.F32 R153, -RZ, R8.reuse.H0_H0 ;  /* 0x20000008ff997230 */ /* 0x100fe40000004100 */
[--C-:B------:R-:W-:Y:S02]  /*15f0*/  HADD2.F32 R152, -RZ, R21.reuse.H0_H0 ;  /* 0x20000015ff987230 */ /* 0x100fe40000004100 */
[----:B------:R-:W-:Y:S01]  /*1600*/  HADD2.F32 R21, -RZ, R21.H1_H1 ;  /* 0x30000015ff157230 */ /* 0x000fe20000004100 */
[----:B0-----:R-:W-:Y:S01]  /*1610*/  PRMT R13, R27, 0x5410, R24 ;  /* 0x000054101b0d7816 */ /* 0x001fe20000000018 */
[----:B------:R-:W-:Y:S02]  /*1620*/  HADD2.F32 R24, -RZ, R8.H1_H1 ;  /* 0x30000008ff187230 */ /* 0x000fe40000004100 */
[----:B------:R-:W0:Y:S01]  /*1630*/  LDC R8, c[0x0][0x28c] ;  /* 0x0000a300ff087b82 */ /* 0x000e220000000800 */
[----:B------:R-:W-:-:S02]  /*1640*/  F2FP.BF16.F32.PACK_AB R152, R21, R152 ;  /* 0x000000981598723e */ /* 0x000fc400000010ff */
[----:B------:R-:W-:Y:S02]  /*1650*/  F2FP.BF16.F32.PACK_AB R153, R24, R153 ;  /* 0x000000991899723e */ /* 0x000fe400000010ff */
[----:B--2---:R-:W-:Y:S02]  /*1660*/  PRMT R12, R15, 0x5410, R12 ;  /* 0x000054100f0c7816 */ /* 0x004fe4000000000c */
[----:B------:R-:W-:Y:S02]  /*1670*/  PRMT R20, R25, 0x5410, R20 ;  /* 0x0000541019147816 */ /* 0x000fe40000000014 */
[-C--:B------:R-:W-:Y:S02]  /*1680*/  F2FP.F16.E4M3.UNPACK_B R25, R10.reuse ;  /* 0x0000000aff19723e */ /* 0x080fe400020006ff */
[----:B------:R-:W-:-:S03]  /*1690*/  F2FP.F16.E4M3.UNPACK_B R10, R10.H1 ;  /* 0x0000000aff0a723e */ /* 0x000fc600030006ff */
[--C-:B------:R-:W-:Y:S01]  /*16a0*/  HADD2.F32 R154, -RZ, R25.reuse.H0_H0 ;  /* 0x20000019ff9a7230 */ /* 0x100fe20000004100 */
[----:B---3--:R-:W-:Y:S01]  /*16b0*/  PRMT R15, R29, 0x5410, R26 ;  /* 0x000054101d0f7816 */ /* 0x008fe2000000001a */
[--C-:B------:R-:W-:Y:S01]  /*16c0*/  HADD2.F32 R155, -RZ, R10.reuse.H0_H0 ;  /* 0x2000000aff9b7230 */ /* 0x100fe20000004100 */
[-C--:B------:R-:W-:Y:S01]  /*16d0*/  F2FP.F16.E4M3.UNPACK_B R26, R12.reuse ;  /* 0x0000000cff1a723e */ /* 0x080fe200020006ff */
[----:B------:R-:W-:Y:S01]  /*16e0*/  HADD2.F32 R10, -RZ, R10.H1_H1 ;  /* 0x3000000aff0a7230 */ /* 0x000fe20000004100 */
[----:B------:R-:W-:Y:S01]  /*16f0*/  F2FP.F16.E4M3.UNPACK_B R12, R12.H1 ;  /* 0x0000000cff0c723e */ /* 0x000fe200030006ff */
[----:B------:R-:W-:Y:S01]  /*1700*/  HADD2.F32 R25, -RZ, R25.H1_H1 ;  /* 0x30000019ff197230 */ /* 0x000fe20000004100 */
[----:B0-----:R-:W-:Y:S01]  /*1710*/  ISETP.GE.AND P2, PT, R8, 0x41, PT ;  /* 0x000000410800780c */ /* 0x001fe20003f46270 */
[----:B------:R-:W-:Y:S01]  /*1720*/  HADD2.F32 R156, -RZ, R26.H0_H0 ;  /* 0x2000001aff9c7230 */ /* 0x000fe20000004100 */
[----:B----4-:R-:W-:Y:S01]  /*1730*/  PRMT R11, R31, 0x5410, R28 ;  /* 0x000054101f0b7816 */ /* 0x010fe2000000001c */
[--C-:B------:R-:W-:Y:S01]  /*1740*/  HADD2.F32 R157, -RZ, R12.reuse.H0_H0 ;  /* 0x2000000cff9d7230 */ /* 0x100fe20000004100 */
[-C--:B------:R-:W-:Y:S01]  /*1750*/  F2FP.F16.E4M3.UNPACK_B R28, R14.reuse ;  /* 0x0000000eff1c723e */ /* 0x080fe200020006ff */
[----:B------:R-:W-:Y:S01]  /*1760*/  HADD2.F32 R12, -RZ, R12.H1_H1 ;  /* 0x3000000cff0c7230 */ /* 0x000fe20000004100 */
[----:B------:R-:W-:Y:S01]  /*1770*/  F2FP.F16.E4M3.UNPACK_B R14, R14.H1 ;  /* 0x0000000eff0e723e */ /* 0x000fe200030006ff */
[----:B------:R-:W-:Y:S01]  /*1780*/  HADD2.F32 R27, -RZ, R26.H1_H1 ;  /* 0x3000001aff1b7230 */ /* 0x000fe20000004100 */
[----:B------:R-:W-:Y:S01]  /*1790*/  F2FP.BF16.F32.PACK_AB R155, R10, R155 ;  /* 0x0000009b0a9b723e */ /* 0x000fe200000010ff */
[----:B------:R-:W-:Y:S01]  /*17a0*/  HADD2.F32 R158, -RZ, R28.H0_H0 ;  /* 0x2000001cff9e7230 */ /* 0x000fe20000004100 */
[----:B------:R-:W-:Y:S01]  /*17b0*/  F2FP.BF16.F32.PACK_AB R157, R12, R157 ;  /* 0x0000009d0c9d723e */ /* 0x000fe200000010ff */
[----:B------:R-:W-:Y:S01]  /*17c0*/  HADD2.F32 R159, -RZ, R14.H0_H0 ;  /* 0x2000000eff9f7230 */ /* 0x000fe20000004100 */
[----:B------:R-:W-:Y:S01]  /*17d0*/  F2FP.BF16.F32.PACK_AB R154, R25, R154 ;  /* 0x0000009a199a723e */ /* 0x000fe200000010ff */
[----:B------:R-:W-:Y:S01]  /*17e0*/  HADD2.F32 R29, -RZ, R28.H1_H1 ;  /* 0x3000001cff1d7230 */ /* 0x000fe20000004100 */
[----:B------:R-:W-:Y:S01]  /*17f0*/  F2FP.BF16.F32.PACK_AB R156, R27, R156 ;  /* 0x0000009c1b9c723e */ /* 0x000fe200000010ff */
[----:B------:R-:W-:-:S02]  /*1800*/  HADD2.F32 R14, -RZ, R14.H1_H1 ;  /* 0x3000000eff0e7230 */ /* 0x000fc40000004100 */
[----:B------:R-:W-:Y:S01]  /*1810*/  IMAD.MOV.U32 R12, RZ, RZ, R20 ;  /* 0x000000ffff0c7224 */ /* 0x000fe200078e0014 */
[----:B------:R-:W-:Y:S01]  /*1820*/  F2FP.BF16.F32.PACK_AB R158, R29, R158 ;  /* 0x0000009e1d9e723e */ /* 0x000fe200000010ff */
[----:B------:R-:W-:Y:S01]  /*1830*/  IMAD.MOV.U32 R10, RZ, RZ, R15 ;  /* 0x000000ffff0a7224 */ /* 0x000fe200078e000f */
[----:B------:R-:W-:Y:S02]  /*1840*/  F2FP.BF16.F32.PACK_AB R159, R14, R159 ;  /* 0x0000009f0e9f723e */ /* 0x000fe400000010ff */
[----:B------:R-:W-:Y:S01]  /*1850*/  R2UR UR4, R0 ;  /* 0x00000000000472ca */ /* 0x000fe200000e0000 */
[----:B------:R-:W-:Y:S01]  /*1860*/  WARPGROUP.ARRIVE ;  /* 0x00000000000079c5 */ /* 0x000fe20000000000 */
[----:B------:R-:W-:Y:S01]  /*1870*/  UMOV UR7, 0x40000040 ;  /* 0x4000004000077882 */ /* 0x000fe20000000000 */
[----:B------:R-:W-:Y:S01]  /*1880*/  F2FP.F16.E4M3.UNPACK_B R14, R20 ;  /* 0x00000014ff0e723e */ /* 0x000fe200020006ff */
[----:B------:R-:W-:Y:S01]  /*1890*/  UMOV UR11, UR7 ;  /* 0x00000007000b7c82 */ /* 0x000fe20008000000 */
[----:B------:R-:W-:-:S02]  /*18a0*/  F2FP.F16.E4M3.UNPACK_B R162, R13 ;  /* 0x0000000dffa2723e */ /* 0x000fc400020006ff */
[----:B------:R-:W-:Y:S01]  /*18b0*/  F2FP.F16.E4M3.UNPACK_B R20, R20.H1 ;  /* 0x00000014ff14723e */ /* 0x000fe200030006ff */
[--C-:B------:R-:W-:Y:S02]  /*18c0*/  HADD2.F32 R160, -RZ, R14.reuse.H0_H0 ;  /* 0x2000000effa07230 */ /* 0x100fe40000004100 */
[----:B------:R-:W-:Y:S01]  /*18d0*/  HADD2.F32 R21, -RZ, R14.H1_H1 ;  /* 0x3000000eff157230 */ /* 0x000fe20000004100 */
[----:B------:R-:W-:Y:S01]  /*18e0*/  F2FP.F16.E4M3.UNPACK_B R14, R13.H1 ;  /* 0x0000000dff0e723e */ /* 0x000fe200030006ff */
[----:B------:R-:W-:Y:S01]  /*18f0*/  HADD2.F32 R163, -RZ, R162.H0_H0 ;  /* 0x200000a2ffa37230 */ /* 0x000fe20000004100 */
[----:B------:R-:W-:Y:S01]  /*1900*/  UIADD3 UR4, UR4, 0x1c800, URZ ;  /* 0x0001c80004047890 */ /* 0x000fe2000fffe03f */
[----:B------:R-:W-:Y:S01]  /*1910*/  HADD2.F32 R161, -RZ, R20.H0_H0 ;  /* 0x20000014ffa17230 */ /* 0x000fe20000004100 */
[----:B------:R-:W-:Y:S01]  /*1920*/  F2FP.BF16.F32.PACK_AB R160, R21, R160 ;  /* 0x000000a015a0723e */ /* 0x000fe200000010ff */
[----:B------:R-:W-:Y:S01]  /*1930*/  HADD2.F32 R162, -RZ, R162.H1_H1 ;  /* 0x300000a2ffa27230 */ /* 0x000fe20000004100 */
[----:B------:R-:W-:Y:S01]  /*1940*/  USHF.R.U32.HI UR4, URZ, 0x4, UR4 ;  /* 0x000000043f047899 */ /* 0x000fe20008011604 */
[----:B------:R-:W-:-:S02]  /*1950*/  HADD2.F32 R165, -RZ, R14.H0_H0 ;  /* 0x2000000effa57230 */ /* 0x000fc40000004100 */
[----:B------:R-:W-:Y:S01]  /*1960*/  HADD2.F32 R20, -RZ, R20.H1_H1 ;  /* 0x30000014ff147230 */ /* 0x000fe20000004100 */
[----:B------:R-:W-:Y:S01]  /*1970*/  ULOP3.LUT UR4, UR4, 0x3fff, URZ, 0xc0, !UPT ;  /* 0x00003fff04047892 */ /* 0x000fe2000f8ec03f */
[----:B------:R-:W-:Y:S01]  /*1980*/  HADD2.F32 R14, -RZ, R14.H1_H1 ;  /* 0x3000000eff0e7230 */ /* 0x000fe20000004100 */
[----:B------:R-:W-:Y:S02]  /*1990*/  F2FP.BF16.F32.PACK_AB R162, R162, R163 ;  /* 0x000000a3a2a2723e */ /* 0x000fe400000010ff */
[----:B------:R-:W-:Y:S01]  /*19a0*/  ULOP3.LUT UR4, UR4, 0x10000, URZ, 0xfc, !UPT ;  /* 0x0001000004047892 */ /* 0x000fe2000f8efc3f */
[----:B------:R-:W-:Y:S02]  /*19b0*/  F2FP.BF16.F32.PACK_AB R161, R20, R161 ;  /* 0x000000a114a1723e */ /* 0x000fe400000010ff */
[----:B------:R-:W-:Y:S01]  /*19c0*/  F2FP.BF16.F32.PACK_AB R163, R14, R165 ;  /* 0x000000a50ea3723e */ /* 0x000fe200000010ff */
[----:B------:R-:W-:Y:S01]  /*19d0*/  ULEA UR6, UR39, UR4, 0xa ;  /* 0x0000000427067291 */ /* 0x000fe2000f8e503f */
[----:B------:R-:W-:-:S02]  /*19e0*/  F2FP.F16.E4M3.UNPACK_B R14, R15 ;  /* 0x0000000fff0e723e */ /* 0x000fc400020006ff */
[----:B------:R-:W-:Y:S01]  /*19f0*/  F2FP.F16.E4M3.UNPACK_B R15, R15.H1 ;  /* 0x0000000fff0f723e */ /* 0x000fe200030006ff */
[----:B------:R-:W-:Y:S01]  /*1a00*/  UIADD3 UR8, UR6, 0x2, URZ ;  /* 0x0000000206087890 */ /* 0x000fe2000fffe03f */
[----:B------:R-:W-:Y:S01]  /*1a10*/  F2FP.F16.E4M3.UNPACK_B R20, R11 ;  /* 0x0000000bff14723e */ /* 0x000fe200020006ff */
[----:B------:R-:W-:Y:S01]  /*1a20*/  HADD2.F32 R21, -RZ, R14.H1_H1 ;  /* 0x3000000eff157230 */ /* 0x000fe20000004100 */
[----:B------:R-:W-:Y:S02]  /*1a30*/  UMOV UR10, UR6 ;  /* 0x00000006000a7c82 */ /* 0x000fe40008000000 */
[----:B------:R-:W-:Y:S01]  /*1a40*/  HGMMA.64x128x16.F32.BF16 R88, R152, gdesc[UR4], RZ, !UPT, gsb0 ;  /* 0x01e0000498587df0 */ /* 0x000fe2000c0018ff */
[----:B------:R-:W-:Y:S02]  /*1a50*/  UMOV UR7, 0x40000040 ;  /* 0x4000004000077882 */ /* 0x000fe40000000000 */
[----:B------:R-:W-:Y:S02]  /*1a60*/  WARPGROUP.DEPBAR.LE gsb0, 0x0 ;  /* 0x00008000000079c5 */ /* 0x000fe40000010000 */
[----:B------:R-:W-:-:S07]  /*1a70*/  WARPGROUP.ARRIVE ;  /* 0x00000000000079c5 */ /* 0x000fce0000000000 */
[----:B------:R-:W-:Y:S01]  /*1a80*/  HGMMA.64x128x16.F32.BF16 R24, R156, gdesc[UR8], RZ, !UPT, gsb0 ;  /* 0x01e000089c187df0 */ /* 0x000fe2000c0018ff */
[----:B------:R-:W-:Y:S01]  /*1a90*/  UMOV UR10, UR8 ;  /* 0x00000008000a7c82 */ /* 0x000fe20008000000 */
[----:B------:R-:W-:Y:S01]  /*1aa0*/  UMOV UR11, 0x40000040 ;  /* 0x40000040000b7882 */ /* 0x000fe20000000000 */
[----:B------:R-:W-:Y:S02]  /*1ab0*/  UIADD3 UR8, UR6, 0x4, URZ ;  /* 0x0000000406087890 */ /* 0x000fe4000fffe03f */
[----:B------:R-:W-:Y:S01]  /*1ac0*/  UIADD3 UR6, UR6, 0x6, URZ ;  /* 0x0000000606067890 */ /* 0x000fe2000fffe03f */
[----:B------:R-:W-:Y:S02]  /*1ad0*/  WARPGROUP.DEPBAR.LE gsb0, 0x0 ;  /* 0x00008000000079c5 */ /* 0x000fe40000010000 */
[----:B------:R-:W-:-:S06]  /*1ae0*/  WARPGROUP.ARRIVE ;  /* 0x00000000000079c5 */ /* 0x000fcc0000000000 */
[----:B------:R-:W-:Y:S03]  /*1af0*/  HGMMA.64x128x16.F32.BF16 R88, R160, gdesc[UR8], R88, gsb0 ;  /* 0x01e00008a0587df0 */ /* 0x000fe60008001858 */
[----:B------:R-:W-:Y:S02]  /*1b00*/  WARPGROUP.DEPBAR.LE gsb0, 0x0 ;  /* 0x00008000000079c5 */ /* 0x000fe40000010000 */
[----:B------:R-:W-:Y:S01]  /*1b10*/  F2FP.F16.E4M3.UNPACK_B R162, R11.H1 ;  /* 0x0000000bffa2723e */ /* 0x000fe200030006ff */
[----:B------:R-:W-:Y:S02]  /*1b20*/  HADD2.F32 R160, -RZ, R14.H0_H0 ;  /* 0x2000000effa07230 */ /* 0x000fe40000004100 */
[--C-:B------:R-:W-:Y:S02]  /*1b30*/  HADD2.F32 R161, -RZ, R15.reuse.H0_H0 ;  /* 0x2000000fffa17230 */ /* 0x100fe40000004100 */
[----:B------:R-:W-:Y:S01]  /*1b40*/  HADD2.F32 R14, -RZ, R15.H1_H1 ;  /* 0x3000000fff0e7230 */ /* 0x000fe20000004100 */
[----:B------:R-:W-:Y:S01]  /*1b50*/  F2FP.BF16.F32.PACK_AB R160, R21, R160 ;  /* 0x000000a015a0723e */ /* 0x000fe200000010ff */
[----:B------:R-:W-:-:S02]  /*1b60*/  HADD2.F32 R15, -RZ, R20.H0_H0 ;  /* 0x20000014ff0f7230 */ /* 0x000fc40000004100 */
[----:B------:R-:W-:Y:S01]  /*1b70*/  HADD2.F32 R20, -RZ, R20.H1_H1 ;  /* 0x30000014ff147230 */ /* 0x000fe20000004100 */
[----:B------:R-:W-:Y:S01]  /*1b80*/  F2FP.BF16.F32.PACK_AB R161, R14, R161 ;  /* 0x000000a10ea1723e */ /* 0x000fe200000010ff */
[--C-:B------:R-:W-:Y:S02]  /*1b90*/  HADD2.F32 R163, -RZ, R162.reuse.H0_H0 ;  /* 0x200000a2ffa37230 */ /* 0x100fe40000004100 */
[----:B------:R-:W-:Y:S01]  /*1ba0*/  HADD2.F32 R166, -RZ, R162.H1_H1 ;  /* 0x300000a2ffa67230 */ /* 0x000fe20000004100 */
[----:B------:R-:W-:Y:S01]  /*1bb0*/  F2FP.BF16.F32.PACK_AB R162, R20, R15 ;  /* 0x0000000f14a2723e */ /* 0x000fe200000010ff */
[----:B------:R-:W-:-:S03]  /*1bc0*/  IMAD.MOV.U32 R14, RZ, RZ, 0x20 ;  /* 0x00000020ff0e7424 */ /* 0x000fc600078e00ff */
[----:B------:R-:W-:Y:S02]  /*1bd0*/  F2FP.BF16.F32.PACK_AB R163, R166, R163 ;  /* 0x000000a3a6a3723e */ /* 0x000fe400000010ff */
[----:B------:R-:W-:Y:S02]  /*1be0*/  SEL R14, R14, 0xffffffe0, !P4 ;  /* 0xffffffe00e0e7807 */ /* 0x000fe40006000000 */
[----:B------:R-:W-:-:S03]  /*1bf0*/  WARPGROUP.ARRIVE ;  /* 0x00000000000079c5 */ /* 0x000fc60000000000 */
[----:B------:R-:W-:-:S03]  /*1c00*/  IMAD.IADD R167, R9, 0x1, R14 ;  /* 0x0000000109a77824 */ /* 0x000fc600078e020e */
[----:B------:R-:W-:Y:S01]  /*1c10*/  HGMMA.64x128x16.F32.BF16 R24, R160, gdesc[UR8], R24, gsb0 ;  /* 0x01e00008a0187df0 */ /* 0x000fe20008001818 */
[----:B------:R-:W-:Y:S01]  /*1c20*/  UMOV UR10, UR8 ;  /* 0x00000008000a7c82 */ /* 0x000fe20008000000 */
[----:B------:R-:W-:Y:S01]  /*1c30*/  UMOV UR11, 0x40000040 ;  /* 0x40000040000b7882 */ /* 0x000fe20000000000 */
[----:B------:R-:W-:Y:S02]  /*1c40*/  WARPGROUP.DEPBAR.LE gsb0, 0x0 ;  /* 0x00008000000079c5 */ /* 0x000fe40000010000 */
[----:B------:R-:W-:Y:S04]  /*1c50*/  LDS.U16 R9, [R167+0xa00] ;  /* 0x000a0000a7097984 */ /* 0x000fe80000000400 */
[----:B------:R-:W0:Y:S04]  /*1c60*/  LDS.U16 R20, [R167+0x800] ;  /* 0x00080000a7147984 */ /* 0x000e280000000400 */
[----:B------:R-:W-:Y:S04]  /*1c70*/  LDS.U16 R15, [R167+0xa08] ;  /* 0x000a0800a70f7984 */ /* 0x000fe80000000400 */
[----:B------:R-:W1:Y:S04]  /*1c80*/  LDS.U16 R160, [R167+0x808] ;  /* 0x00080800a7a07984 */ /* 0x000e680000000400 */
[----:B------:R-:W-:Y:S04]  /*1c90*/  LDS.U16 R21, [R167+0x2a00] ;  /* 0x002a0000a7157984 */ /* 0x000fe80000000400 */
[----:B------:R-:W2:Y:S04]  /*1ca0*/  LDS.U16 R162, [R167+0x2800] ;  /* 0x00280000a7a27984 */ /* 0x000ea80000000400 */
[----:B------:R-:W-:Y:S04]  /*1cb0*/  LDS.U16 R161, [R167+0x2a08] ;  /* 0x002a0800a7a17984 */ /* 0x000fe80000000400 */
[----:B------:R3:W4:Y:S02]  /*1cc0*/  LDS.U16 R166, [R167+0x2808] ;  /* 0x00280800a7a67984 */ /* 0x0007240000000400 */
[----:B---3--:R-:W-:Y:S01]  /*1cd0*/  IMAD.IADD R167, R4, 0x1, R167 ;  /* 0x0000000104a77824 */ /* 0x008fe200078e02a7 */
[----:B0-----:R-:W-:-:S04]  /*1ce0*/  PRMT R9, R20, 0x5410, R9 ;  /* 0x0000541014097816 */ /* 0x001fc80000000009 */
[-C--:B------:R-:W-:Y:S02]  /*1cf0*/  F2FP.F16.E4M3.UNPACK_B R20, R9.reuse ;  /* 0x00000009ff14723e */ /* 0x080fe400020006ff */
[----:B------:R-:W-:Y:S02]  /*1d00*/  F2FP.F16.E4M3.UNPACK_B R9, R9.H1 ;  /* 0x00000009ff09723e */ /* 0x000fe400030006ff */
[----:B-1----:R-:W-:Y:S01]  /*1d10*/  PRMT R15, R160, 0x5410, R15 ;  /* 0x00005410a00f7816 */ /* 0x002fe2000000000f */
[----:B------:R-:W-:-:S03]  /*1d20*/  HADD2.F32 R160, -RZ, R20.H0_H0 ;  /* 0x20000014ffa07230 */ /* 0x000fc60000004100 */
[----:B------:R-:W-:Y:S02]  /*1d30*/  F2FP.F16.E4M3.UNPACK_B R163, R15.H1 ;  /* 0x0000000fffa3723e */ /* 0x000fe400030006ff */
[----:B--2---:R-:W-:-:S03]  /*1d40*/  PRMT R21, R162, 0x5410, R21 ;  /* 0x00005410a2157816 */ /* 0x004fc60000000015 */
[----:B------:R-:W-:Y:S01]  /*1d50*/  HADD2.F32 R165, -RZ, R163.H0_H0 ;  /* 0x200000a3ffa57230 */ /* 0x000fe20000004100 */
[----:B------:R-:W-:Y:S01]  /*1d60*/  F2FP.F16.E4M3.UNPACK_B R162, R15 ;  /* 0x0000000fffa2723e */ /* 0x000fe200020006ff */
[----:B------:R-:W-:Y:S02]  /*1d70*/  HADD2.F32 R15, -RZ, R9.H0_H0 ;  /* 0x20000009ff0f7230 */ /* 0x000fe40000004100 */
[----:B------:R-:W-:Y:S01]  /*1d80*/  HADD2.F32 R168, -RZ, R163.H1_H1 ;  /* 0x300000a3ffa87230 */ /* 0x000fe20000004100 */
[----:B----4-:R-:W-:Y:S01]  /*1d90*/  PRMT R166, R166, 0x5410, R161 ;  /* 0x00005410a6a67816 */ /* 0x010fe200000000a1 */
[----:B------:R-:W-:-:S03]  /*1da0*/  HADD2.F32 R161, -RZ, R20.H1_H1 ;  /* 0x30000014ffa17230 */ /* 0x000fc60000004100 */
[----:B------:R-:W-:Y:S01]  /*1db0*/  F2FP.BF16.F32.PACK_AB R163, R168, R165 ;  /* 0x000000a5a8a3723e */ /* 0x000fe200000010ff */
[----:B------:R-:W-:Y:S02]  /*1dc0*/  HADD2.F32 R20, -RZ, R9.H1_H1 ;  /* 0x30000009ff147230 */ /* 0x000fe40000004100 */
[--C-:B------:R-:W-:Y:S01]  /*1dd0*/  HADD2.F32 R9, -RZ, R162.reuse.H0_H0 ;  /* 0x200000a2ff097230 */ /* 0x100fe20000004100 */
[----:B------:R-:W-:Y:S01]  /*1de0*/  F2FP.BF16.F32.PACK_AB R160, R161, R160 ;  /* 0x000000a0a1a0723e */ /* 0x000fe200000010ff */
[----:B------:R-:W-:Y:S01]  /*1df0*/  HADD2.F32 R162, -RZ, R162.H1_H1 ;  /* 0x300000a2ffa27230 */ /* 0x000fe20000004100 */
[----:B------:R-:W-:Y:S02]  /*1e00*/  F2FP.BF16.F32.PACK_AB R161, R20, R15 ;  /* 0x0000000f14a1723e */ /* 0x000fe400000010ff */
[----:B------:R-:W-:Y:S02]  /*1e10*/  F2FP.F16.E4M3.UNPACK_B R15, R166 ;  /* 0x000000a6ff0f723e */ /* 0x000fe400020006ff */
[----:B------:R-:W-:-:S02]  /*1e20*/  F2FP.BF16.F32.PACK_AB R162, R162, R9 ;  /* 0x00000009a2a2723e */ /* 0x000fc400000010ff */
[-C--:B------:R-:W-:Y:S02]  /*1e30*/  F2FP.F16.E4M3.UNPACK_B R9, R21.reuse ;  /* 0x00000015ff09723e */ /* 0x080fe400020006ff */
[----:B------:R-:W-:Y:S01]  /*1e40*/  WARPGROUP.ARRIVE ;  /* 0x00000000000079c5 */ /* 0x000fe20000000000 */
[----:B------:R-:W-:Y:S02]  /*1e50*/  F2FP.F16.E4M3.UNPACK_B R166, R166.H1 ;  /* 0x000000a6ffa6723e */ /* 0x000fe400030006ff */
[----:B------:R-:W-:-:S03]  /*1e60*/  F2FP.F16.E4M3.UNPACK_B R21, R21.H1 ;  /* 0x00000015ff15723e */ /* 0x000fc600030006ff */
[----:B------:R-:W-:Y:S02]  /*1e70*/  HGMMA.64x128x16.F32.BF16 R88, R160, gdesc[UR8], R88, gsb0 ;  /* 0x01e00008a0587df0 */ /* 0x000fe40008001858 */
[----:B------:R-:W-:Y:S01]  /*1e80*/  HADD2.F32 R20, -RZ, R21.H1_H1 ;  /* 0x30000015ff147230 */ /* 0x000fe20000004100 */
[----:B------:R-:W-:Y:S02]  /*1e90*/  WARPGROUP.DEPBAR.LE gsb0, 0x0 ;  /* 0x00008000000079c5 */ /* 0x000fe40000010000 */
[----:B------:R-:W-:Y:S02]  /*1ea0*/  HADD2.F32 R160, -RZ, R9.H0_H0 ;  /* 0x20000009ffa07230 */ /* 0x000fe40000004100 */
[----:B------:R-:W-:Y:S02]  /*1eb0*/  HADD2.F32 R162, -RZ, R15.H0_H0 ;  /* 0x2000000fffa27230 */ /* 0x000fe40000004100 */
[----:B------:R-:W-:Y:S02]  /*1ec0*/  HADD2.F32 R163, -RZ, R166.H0_H0 ;  /* 0x200000a6ffa37230 */ /* 0x000fe40000004100 */
[----:B------:R-:W-:-:S02]  /*1ed0*/  HADD2.F32 R9, -RZ, R9.H1_H1 ;  /* 0x30000009ff097230 */ /* 0x000fc40000004100 */
[----:B------:R-:W-:Y:S02]  /*1ee0*/  HADD2.F32 R161, -RZ, R21.H0_H0 ;  /* 0x20000015ffa17230 */ /* 0x000fe40000004100 */
[----:B------:R-:W-:Y:S01]  /*1ef0*/  HADD2.F32 R15, -RZ, R15.H1_H1 ;  /* 0x3000000fff0f7230 */ /* 0x000fe20000004100 */
[----:B------:R-:W-:Y:S01]  /*1f00*/  F2FP.BF16.F32.PACK_AB R160, R9, R160 ;  /* 0x000000a009a0723e */ /* 0x000fe200000010ff */
[----:B------:R-:W-:Y:S01]  /*1f10*/  HADD2.F32 R166, -RZ, R166.H1_H1 ;  /* 0x300000a6ffa67230 */ /* 0x000fe20000004100 */
[----:B------:R-:W-:Y:S02]  /*1f20*/  F2FP.BF16.F32.PACK_AB R161, R20, R161 ;  /* 0x000000a114a1723e */ /* 0x000fe400000010ff */
[----:B------:R-:W-:Y:S02]  /*1f30*/  F2FP.BF16.F32.PACK_AB R162, R15, R162 ;  /* 0x000000a20fa2723e */ /* 0x000fe400000010ff */
[----:B------:R-:W-:-:S04]  /*1f40*/  F2FP.BF16.F32.PACK_AB R163, R166, R163 ;  /* 0x000000a3a6a3723e */ /* 0x000fc800000010ff */
[----:B------:R-:W-:-:S06]  /*1f50*/  WARPGROUP.ARRIVE ;  /* 0x00000000000079c5 */ /* 0x000fcc0000000000 */
[----:B------:R-:W-:Y:S03]  /*1f60*/  HGMMA.64x128x16.F32.BF16 R24, R160, gdesc[UR8], R24, gsb0 ;  /* 0x01e00008a0187df0 */ /* 0x000fe60008001818 */
        /* <DEDUP_REMOVED lines=8> */
[----:B------:R-:W3:Y:S01]  /*1ff0*/  LDS.U16 R166, [R167+0x2808] ;  /* 0x00280800a7a67984 */ /* 0x000ee20000000400 */
        /* <DEDUP_REMOVED lines=11> */
[----:B---3--:R-:W-:Y:S01]  /*20b0*/  PRMT R166, R166, 0x5410, R161 ;  /* 0x00005410a6a67816 */ /* 0x008fe200000000a1 */
        /* <DEDUP_REMOVED lines=30> */
[----:B------:R-:W-:Y:S05]  /*22a0*/  @!P2 BRA `(.L_x_20) ;  /* 0x000000040014a947 */ /* 0x000fea0003800000 */
[----:B------:R-:W-:Y:S05]  /*22b0*/  @!P0 BRA `(.L_x_21) ;  /* 0x0000000000048947 */ /* 0x000fea0003800000 */
[----:B------:R-:W-:Y:S01]  /*22c0*/  BPT.TRAP 0x1 ;  /* 0x000000040000795c */ /* 0x000fe20000300000 */
.L_x_21:
[----:B------:R-:W-:-:S04]  /*22d0*/  IMAD R9, R5, 0x4000, R3 ;  /* 0x0000400005097824 */ /* 0x000fc800078e0203 */
[----:B------:R-:W-:Y:S01]  /*22e0*/  IMAD.IADD R9, R0, 0x1, R9 ;  /* 0x0000000100097824 */ /* 0x000fe200078e0209 */
[----:B------:R-:W-:Y:S06]  /*22f0*/  @P1 BRA `(.L_x_22) ;  /* 0x00000000001c1947 */ /* 0x000fec0003800000 */
[----:B------:R-:W-:-:S04]  /*2300*/  UISETP.NE.AND UP0, UPT, UR39, 0x6, UPT ;  /* 0x000000062700788c */ /* 0x000fc8000bf05270 */
[----:B------:R-:W-:-:S04]  /*2310*/  USEL UR5, URZ, 0x1, UP0 ;  /* 0x000000013f057887 */ /* 0x000fc80008000000 */
[----:B------:R-:W-:-:S06]  /*2320*/  ULOP3.LUT UR5, UR38, UR5, URZ, 0x3c, !UPT ;  /* 0x0000000526057292 */ /* 0x000fcc000f8e3c3f */
[----:B------:R-:W-:-:S05]  /*2330*/  IMAD.U32 R10, RZ, RZ, UR5 ;  /* 0x00000005ff0a7e24 */ /* 0x000fca000f8e00ff */
[----:B------:R-:W-:-:S04]  /*2340*/  SHF.L.U32 R10, R10, 0x1f, RZ ;  /* 0x0000001f0a0a7819 */ /* 0x000fc800000006ff */
[----:B------:R-:W0:Y:S02]  /*2350*/  SYNCS.PHASECHK.TRANS64.TRYWAIT P1, [R7+URZ], R10 ;  /* 0x0000000a070075a7 */ /* 0x000e24000802017f */
[----:B0-----:R-:W-:Y:S05]  /*2360*/  @!P1 BRA `(.L_x_23) ;  /* 0x000000d000649947 */ /* 0x001fea0003800000 */
.L_x_22:
[----:B0-----:R-:W-:Y:S01]  /*2370*/  LDS.U16 R7, [R9+0xa00] ;  /* 0x000a000009077984 */ /* 0x001fe20000000400 */
[----:B------:R-:W-:-:S03]  /*2380*/  IMAD.IADD R156, R4, 0x1, R9 ;  /* 0x00000001049c7824 */ /* 0x000fc600078e0209 */
[----:B------:R-:W0:Y:S04]  /*2390*/  LDS.U16 R10, [R9+0x800] ;  /* 0x00080000090a7984 */ /* 0x000e280000000400 */
[----:B------:R-:W-:Y:S04]  /*23a0*/  LDS.U16 R11, [R9+0xa08] ;  /* 0x000a0800090b7984 */ /* 0x000fe80000000400 */
[----:B------:R-:W1:Y:S04]  /*23b0*/  LDS.U16 R12, [R9+0x808] ;  /* 0x00080800090c7984 */ /* 0x000e680000000400 */
[----:B------:R-:W-:Y:S04]  /*23c0*/  LDS.U16 R13, [R9+0x2a00] ;  /* 0x002a0000090d7984 */ /* 0x000fe80000000400 */
[----:B------:R-:W2:Y:S04]  /*23d0*/  LDS.U16 R20, [R9+0x2800] ;  /* 0x0028000009147984 */ /* 0x000ea80000000400 */
[----:B------:R-:W-:Y:S04]  /*23e0*/  LDS.U16 R15, [R9+0x2a08] ;  /* 0x002a0800090f7984 */ /* 0x000fe80000000400 */
[----:B------:R-:W3:Y:S04]  /*23f0*/  LDS.U16 R152, [R9+0x2808] ;  /* 0x0028080009987984 */ /* 0x000ee80000000400 */
[----:B------:R-:W-:Y:S04]  /*2400*/  LDS.U16 R161, [R156+0x808] ;  /* 0x000808009ca17984 */ /* 0x000fe80000000400 */
[----:B------:R-:W-:Y:S04]  /*2410*/  LDS.U16 R21, [R156+0x800] ;  /* 0x000800009c157984 */ /* 0x000fe80000000400 */
[----:B------:R-:W-:Y:S01]  /*2420*/  LDS.U16 R160, [R156+0x2a00] ;  /* 0x002a00009ca07984 */ /* 0x000fe20000000400 */
[----:B0-----:R-:W-:-:S03]  /*2430*/  PRMT R7, R10, 0x5410, R7 ;  /* 0x000054100a077816 */ /* 0x001fc60000000007 */
[----:B------:R-:W-:Y:S01]  /*2440*/  LDS.U16 R163, [R156+0x2800] ;  /* 0x002800009ca37984 */ /* 0x000fe20000000400 */
[----:B------:R-:W-:-:S03]  /*2450*/  F2FP.F16.E4M3.UNPACK_B R153, R7 ;  /* 0x00000007ff99723e */ /* 0x000fc600020006ff */
[----:B------:R-:W0:Y:S01]  /*2460*/  LDS.U16 R10, [R156+0xa08] ;  /* 0x000a08009c0a7984 */ /* 0x000e220000000400 */
[----:B------:R-:W-:Y:S02]  /*2470*/  F2FP.F16.E4M3.UNPACK_B R7, R7.H1 ;  /* 0x00000007ff07723e */ /* 0x000fe400030006ff */
[----:B-1----:R-:W-:Y:S01]  /*2480*/  PRMT R11, R12, 0x5410, R11 ;  /* 0x000054100c0b7816 */ /* 0x002fe2000000000b */
[----:B------:R-:W-:Y:S03]  /*2490*/  LDS.U16 R162, [R156+0x2a08] ;  /* 0x002a08009ca27984 */ /* 0x000fe60000000400 */
[-C--:B------:R-:W-:Y:S01]  /*24a0*/  F2FP.F16.E4M3.UNPACK_B R155, R11.reuse.H1 ;  /* 0x0000000bff9b723e */ /* 0x080fe200030006ff */
[----:B------:R-:W1:Y:S01]  /*24b0*/  LDS.U16 R12, [R156+0xa00] ;  /* 0x000a00009c0c7984 */ /* 0x000e620000000400 */
[----:B------:R-:W-:Y:S01]  /*24c0*/  F2FP.F16.E4M3.UNPACK_B R154, R11 ;  /* 0x0000000bff9a723e */ /* 0x000fe200020006ff */
[--C-:B------:R-:W-:Y:S01]  /*24d0*/  HADD2.F32 R11, -RZ, R7.reuse.H0_H0 ;  /* 0x20000007ff0b7230 */ /* 0x100fe20000004100 */
[----:B--2---:R-:W-:Y:S01]  /*24e0*/  PRMT R13, R20, 0x5410, R13 ;  /* 0x00005410140d7816 */ /* 0x004fe2000000000d */
[----:B------:R2:W4:Y:S01]  /*24f0*/  LDS.U16 R9, [R156+0x2808] ;  /* 0x002808009c097984 */ /* 0x0005220000000400 */
[----:B------:R-:W-:-:S02]  /*2500*/  HADD2.F32 R20, -RZ, R7.H1_H1 ;  /* 0x30000007ff147230 */ /* 0x000fc40000004100 */
[-C--:B------:R-:W-:Y:S01]  /*2510*/  F2FP.F16.E4M3.UNPACK_B R157, R13.reuse ;  /* 0x0000000dff9d723e */ /* 0x080fe200020006ff */
[--C-:B------:R-:W-:Y:S01]  /*2520*/  HADD2.F32 R7, -RZ, R154.reuse.H0_H0 ;  /* 0x2000009aff077230 */ /* 0x100fe20000004100 */
[----:B------:R-:W-:Y:S01]  /*2530*/  F2FP.F16.E4M3.UNPACK_B R13, R13.H1 ;  /* 0x0000000dff0d723e */ /* 0x000fe200030006ff */
[----:B------:R-:W-:Y:S01]  /*2540*/  HADD2.F32 R154, -RZ, R154.H1_H1 ;  /* 0x3000009aff9a7230 */ /* 0x000fe20000004100 */
[----:B---3--:R-:W-:Y:S01]  /*2550*/  PRMT R15, R152, 0x5410, R15 ;  /* 0x00005410980f7816 */ /* 0x008fe2000000000f */
[--C-:B--2---:R-:W-:Y:S02]  /*2560*/  HADD2.F32 R156, -RZ, R155.reuse.H0_H0 ;  /* 0x2000009bff9c7230 */ /* 0x104fe40000004100 */
[----:B------:R-:W-:Y:S01]  /*2570*/  HADD2.F32 R155, -RZ, R155.H1_H1 ;  /* 0x3000009bff9b7230 */ /* 0x000fe20000004100 */
[-C--:B------:R-:W-:Y:S01]  /*2580*/  F2FP.F16.E4M3.UNPACK_B R159, R15.reuse ;  /* 0x0000000fff9f723e */ /* 0x080fe200020006ff */
[----:B------:R-:W-:Y:S01]  /*2590*/  HADD2.F32 R158, -RZ, R157.H0_H0 ;  /* 0x2000009dff9e7230 */ /* 0x000fe20000004100 */
[----:B------:R-:W-:Y:S01]  /*25a0*/  F2FP.F16.E4M3.UNPACK_B R165, R15.H1 ;  /* 0x0000000fffa5723e */ /* 0x000fe200030006ff */
[----:B------:R-:W-:Y:S01]  /*25b0*/  HADD2.F32 R152, -RZ, R153.H0_H0 ;  /* 0x20000099ff987230 */ /* 0x000fe20000004100 */
[----:B------:R-:W-:Y:S01]  /*25c0*/  F2FP.BF16.F32.PACK_AB R155, R155, R156 ;  /* 0x0000009c9b9b723e */ /* 0x000fe200000010ff */
[----:B------:R-:W-:Y:S01]  /*25d0*/  HADD2.F32 R157, -RZ, R157.H1_H1 ;  /* 0x3000009dff9d7230 */ /* 0x000fe20000004100 */
[----:B------:R-:W-:Y:S01]  /*25e0*/  F2FP.BF16.F32.PACK_AB R154, R154, R7 ;  /* 0x000000079a9a723e */ /* 0x000fe200000010ff */
[----:B------:R-:W-:-:S02]  /*25f0*/  HADD2.F32 R15, -RZ, R13.H0_H0 ;  /* 0x2000000dff0f7230 */ /* 0x000fc40000004100 */
[----:B------:R-:W-:Y:S01]  /*2600*/  HADD2.F32 R166, -RZ, R13.H1_H1 ;  /* 0x3000000dffa67230 */ /* 0x000fe20000004100 */
[----:B------:R-:W-:Y:S01]  /*2610*/  F2FP.BF16.F32.PACK_AB R156, R157, R158 ;  /* 0x0000009e9d9c723e */ /* 0x000fe200000010ff */
[----:B------:R-:W-:Y:S02]  /*2620*/  HADD2.F32 R153, -RZ, R153.H1_H1 ;  /* 0x30000099ff997230 */ /* 0x000fe40000004100 */
[--C-:B------:R-:W-:Y:S01]  /*2630*/  HADD2.F32 R13, -RZ, R159.reuse.H0_H0 ;  /* 0x2000009fff0d7230 */ /* 0x100fe20000004100 */
[----:B------:R-:W-:Y:S01]  /*2640*/  F2FP.BF16.F32.PACK_AB R157, R166, R15 ;  /* 0x0000000fa69d723e */ /* 0x000fe200000010ff */
[----:B------:R-:W-:Y:S01]  /*2650*/  HADD2.F32 R168, -RZ, R159.H1_H1 ;  /* 0x3000009fffa87230 */ /* 0x000fe20000004100 */
[----:B------:R-:W-:Y:S01]  /*2660*/  F2FP.BF16.F32.PACK_AB R152, R153, R152 ;  /* 0x000000989998723e */ /* 0x000fe200000010ff */
[--C-:B------:R-:W-:Y:S01]  /*2670*/  HADD2.F32 R159, -RZ, R165.reuse.H0_H0 ;  /* 0x200000a5ff9f7230 */ /* 0x100fe20000004100 */
[----:B------:R-:W-:Y:S01]  /*2680*/  F2FP.BF16.F32.PACK_AB R153, R20, R11 ;  /* 0x0000000b1499723e */ /* 0x000fe200000010ff */
[----:B------:R-:W-:Y:S01]  /*2690*/  HADD2.F32 R170, -RZ, R165.H1_H1 ;  /* 0x300000a5ffaa7230 */ /* 0x000fe20000004100 */
[----:B------:R-:W-:-:S02]  /*26a0*/  F2FP.BF16.F32.PACK_AB R158, R168, R13 ;  /* 0x0000000da89e723e */ /* 0x000fc400000010ff */
[----:B0-----:R-:W-:Y:S02]  /*26b0*/  PRMT R13, R161, 0x5410, R10 ;  /* 0x00005410a10d7816 */ /* 0x001fe4000000000a */
[----:B------:R-:W-:Y:S02]  /*26c0*/  F2FP.BF16.F32.PACK_AB R159, R170, R159 ;  /* 0x0000009faa9f723e */ /* 0x000fe400000010ff */
[----:B-1----:R-:W-:Y:S02]  /*26d0*/  PRMT R12, R21, 0x5410, R12 ;  /* 0x00005410150c7816 */ /* 0x002fe4000000000c */
[----:B------:R-:W-:Y:S02]  /*26e0*/  PRMT R10, R163, 0x5410, R160 ;  /* 0x00005410a30a7816 */ /* 0x000fe400000000a0 */
[----:B----4-:R-:W-:-:S07]  /*26f0*/  PRMT R11, R9, 0x5410, R162 ;  /* 0x00005410090b7816 */ /* 0x010fce00000000a2 */
.L_x_20:
[----:B------:R-:W-:-:S06]  /*2700*/  UISETP.NE.AND UP0, UPT, UR41, 0x1, UPT ;  /* 0x000000012900788c */ /* 0x000fcc000bf05270 */
[----:B------:R-:W-:-:S13]  /*2710*/  PLOP3.LUT P1, PT, PT, PT, UP0, 0x80, 0x0 ;  /* 0x000000000000781c */ /* 0x000fda0003f2f008 */
[----:B------:R-:W-:Y:S05]  /*2720*/  @!P1 BRA `(.L_x_24) ;  /* 0x0000001800d89947 */ /* 0x000fea0003800000 */
[----:B------:R-:W-:Y:S02]  /*2730*/  R2UR UR5, R8 ;  /* 0x00000000080572ca */ /* 0x000fe400000e0000 */
[----:B------:R-:W-:-:S11]  /*2740*/  R2UR UR6, R5 ;  /* 0x00000000050672ca */ /* 0x000fd600000e0000 */
[----:B------:R-:W-:-:S06]  /*2750*/  UISETP.GT.AND UP0, UPT, UR5, 0x80, UPT ;  /* 0x000000800500788c */ /* 0x000fcc000bf04270 */
[----:B------:R-:W-:-:S05]  /*2760*/  PLOP3.LUT P1, PT, PT, PT, UP0, 0x80, 0x0 ;  /* 0x000000000000781c */ /* 0x000fca0003f2f008 */
[----:B------:R-:W-:Y:S02]  /*2770*/  @!UP0 USHF.L.U32 UR8, UR6, 0xe, URZ ;  /* 0x0000000e06088899 */ /* 0x000fe4000800063f */
[----:B------:R-:W-:Y:S01]  /*2780*/  @!UP0 UMOV UR7, UR6 ;  /* 0x0000000600078c82 */ /* 0x000fe20008000000 */
[----:B------:R-:W-:-:S05]  /*2790*/  @!UP0 UMOV UR5, UR39 ;  /* 0x0000002700058c82 */ /* 0x000fca0008000000 */
[----:B------:R-:W-:Y:S05]  /*27a0*/  @!P1 BRA `(.L_x_25) ;  /* 0x0000001000189947 */ /* 0x000fea0003800000 */
[----:B------:R-:W-:-:S06]  /*27b0*/  UIADD3 UR5, UR41, -0x1, URZ ;  /* 0xffffffff29057890 */ /* 0x000fcc000fffe03f */
[----:B------:R-:W-:Y:S01]  /*27c0*/  IMAD.U32 R5, RZ, RZ, UR5 ;  /* 0x00000005ff057e24 */ /* 0x000fe2000f8e00ff */
[----:B------:R-:W-:-:S06]  /*27d0*/  UMOV UR5, UR39 ;  /* 0x0000002700057c82 */ /* 0x000fcc0008000000 */
.L_x_32:
[----:B------:R-:W-:Y:S01]  /*27e0*/  ULEA UR10, UR6, UR4, 0xa ;  /* 0x00000004060a7291 */ /* 0x000fe2000f8e503f */
[----:B------:R-:W-:Y:S01]  /*27f0*/  WARPGROUP.ARRIVE ;  /* 0x00000000000079c5 */ /* 0x000fe20000000000 */
[----:B------:R-:W-:Y:S01]  /*2800*/  UMOV UR11, 0x40000040 ;  /* 0x40000040000b7882 */ /* 0x000fe20000000000 */
[----:B------:R-:W-:Y:S01]  /*2810*/  UIADD3 UR7, UR6, 0x1, URZ ;  /* 0x0000000106077890 */ /* 0x000fe2000fffe03f */
[----:B------:R-:W-:-:S03]  /*2820*/  UMOV UR15, UR11 ;  /* 0x0000000b000f7c82 */ /* 0x000fc60008000000 */
[----:B------:R-:W-:Y:S01]  /*2830*/  UMOV UR14, UR10 ;  /* 0x0000000a000e7c82 */ /* 0x000fe20008000000 */
[----:B------:R-:W-:Y:S01]  /*2840*/  UISETP.NE.AND UP0, UPT, UR7, 0x7, UPT ;  /* 0x000000070700788c */ /* 0x000fe2000bf05270 */
[----:B------:R-:W-:Y:S03]  /*2850*/  HGMMA.64x128x16.F32.BF16 R88, R152, gdesc[UR8], R88, gsb0 ;  /* 0x01e0000898587df0 */ /* 0x000fe60008001858 */
[----:B------:R-:W-:Y:S02]  /*2860*/  USEL UR8, URZ, 0x1, UP0 ;  /* 0x000000013f087887 */ /* 0x000fe40008000000 */
[----:B------:R-:W-:-:S04]  /*2870*/  USEL UR7, UR7, URZ, UP0 ;  /* 0x0000003f07077287 */ /* 0x000fc80008000000 */
[----:B------:R-:W-:Y:S01]  /*2880*/  LOP3.LUT R6, R6, UR8, RZ, 0x3c, !PT ;  /* 0x0000000806067c12 */ /* 0x000fe2000f8e3cff */
[----:B------:R-:W-:Y:S02]  /*2890*/  WARPGROUP.DEPBAR.LE gsb0, 0x0 ;  /* 0x00008000000079c5 */ /* 0x000fe40000010000 */
[----:B------:R-:W-:-:S06]  /*28a0*/  WARPGROUP.ARRIVE ;  /* 0x00000000000079c5 */ /* 0x000fcc0000000000 */
[----:B------:R-:W-:Y:S03]  /*28b0*/  HGMMA.64x128x16.F32.BF16 R24, R156, gdesc[UR12], R24, gsb0 ;  /* 0x01e0000c9c187df0 */ /* 0x000fe60008001818 */
[----:B------:R-:W-:Y:S02]  /*28c0*/  WARPGROUP.DEPBAR.LE gsb0, 0x0 ;  /* 0x00008000000079c5 */ /* 0x000fe40000010000 */
[----:B------:R-:W-:Y:S05]  /*28d0*/  @!P0 BRA `(.L_x_26) ;  /* 0x0000000000048947 */ /* 0x000fea0003800000 */
[----:B------:R-:W-:Y:S01]  /*28e0*/  BPT.TRAP 0x1 ;  /* 0x000000040000795c */ /* 0x000fe20000300000 */
.L_x_26:
[----:B------:R-:W0:Y:S01]  /*28f0*/  S2UR UR9, SR_CgaCtaId ;  /* 0x00000000000979c3 */ /* 0x000e220000008800 */
[-C--:B------:R-:W-:Y:S01]  /*2900*/  F2FP.F16.E4M3.UNPACK_B R0, R12.reuse ;  /* 0x0000000cff00723e */ /* 0x080fe200020006ff */
[----:B------:R-:W-:Y:S01]  /*2910*/  UMOV UR8, 0x400 ;  /* 0x0000040000087882 */ /* 0x000fe20000000000 */
[----:B------:R-:W-:Y:S01]  /*2920*/  F2FP.F16.E4M3.UNPACK_B R12, R12.H1 ;  /* 0x0000000cff0c723e */ /* 0x000fe200030006ff */
[----:B------:R-:W-:Y:S01]  /*2930*/  UMOV UR15, 0x40000040 ;  /* 0x40000040000f7882 */ /* 0x000fe20000000000 */
[----:B------:R-:W-:Y:S01]  /*2940*/  SHF.L.U32 R8, R6, 0x1f, RZ ;  /* 0x0000001f06087819 */ /* 0x000fe200000006ff */
[--C-:B------:R-:W-:Y:S01]  /*2950*/  HADD2.F32 R160, -RZ, R0.reuse.H0_H0 ;  /* 0x20000000ffa07230 */ /* 0x100fe20000004100 */
[----:B------:R-:W-:Y:S01]  /*2960*/  UMOV UR11, 0x40000040 ;  /* 0x40000040000b7882 */ /* 0x000fe20000000000 */
[----:B------:R-:W-:Y:S01]  /*2970*/  HADD2.F32 R7, -RZ, R0.H1_H1 ;  /* 0x30000000ff077230 */ /* 0x000fe20000004100 */
[-C--:B------:R-:W-:Y:S01]  /*2980*/  F2FP.F16.E4M3.UNPACK_B R0, R13.reuse ;  /* 0x0000000dff00723e */ /* 0x080fe200020006ff */
[--C-:B------:R-:W-:Y:S01]  /*2990*/  HADD2.F32 R161, -RZ, R12.reuse.H0_H0 ;  /* 0x2000000cffa17230 */ /* 0x100fe20000004100 */
[----:B------:R-:W-:Y:S01]  /*29a0*/  F2FP.F16.E4M3.UNPACK_B R13, R13.H1 ;  /* 0x0000000dff0d723e */ /* 0x000fe200030006ff */
[----:B------:R-:W-:Y:S01]  /*29b0*/  HADD2.F32 R12, -RZ, R12.H1_H1 ;  /* 0x3000000cff0c7230 */ /* 0x000fe20000004100 */
[----:B------:R-:W-:Y:S01]  /*29c0*/  F2FP.BF16.F32.PACK_AB R160, R7, R160 ;  /* 0x000000a007a0723e */ /* 0x000fe200000010ff */
[----:B------:R-:W-:-:S02]  /*29d0*/  HADD2.F32 R162, -RZ, R0.H0_H0 ;  /* 0x20000000ffa27230 */ /* 0x000fc40000004100 */
[----:B------:R-:W-:Y:S01]  /*29e0*/  HADD2.F32 R9, -RZ, R0.H1_H1 ;  /* 0x30000000ff097230 */ /* 0x000fe20000004100 */
[----:B------:R-:W-:Y:S01]  /*29f0*/  F2FP.BF16.F32.PACK_AB R161, R12, R161 ;  /* 0x000000a10ca1723e */ /* 0x000fe200000010ff */
[--C-:B------:R-:W-:Y:S01]  /*2a00*/  HADD2.F32 R163, -RZ, R13.reuse.H0_H0 ;  /* 0x2000000dffa37230 */ /* 0x100fe20000004100 */
[----:B------:R-:W-:Y:S01]  /*2a10*/  F2FP.F16.E4M3.UNPACK_B R12, R11 ;  /* 0x0000000bff0c723e */ /* 0x000fe200020006ff */
[----:B------:R-:W-:Y:S01]  /*2a20*/  HADD2.F32 R20, -RZ, R13.H1_H1 ;  /* 0x3000000dff147230 */ /* 0x000fe20000004100 */
[----:B------:R-:W-:Y:S01]  /*2a30*/  F2FP.BF16.F32.PACK_AB R162, R9, R162 ;  /* 0x000000a209a2723e */ /* 0x000fe200000010ff */
[----:B------:R-:W-:Y:S01]  /*2a40*/  IMAD.U32 R7, RZ, RZ, UR7 ;  /* 0x00000007ff077e24 */ /* 0x000fe2000f8e00ff */
[-C--:B------:R-:W-:Y:S01]  /*2a50*/  F2FP.F16.E4M3.UNPACK_B R9, R10.reuse ;  /* 0x0000000aff09723e */ /* 0x080fe200020006ff */
[----:B0-----:R-:W-:Y:S01]  /*2a60*/  ULEA UR8, UR9, UR8, 0x18 ;  /* 0x0000000809087291 */ /* 0x001fe2000f8ec03f */
[----:B------:R-:W-:Y:S01]  /*2a70*/  F2FP.BF16.F32.PACK_AB R163, R20, R163 ;  /* 0x000000a314a3723e */ /* 0x000fe200000010ff */
[----:B------:R-:W-:Y:S01]  /*2a80*/  HADD2.F32 R13, -RZ, R12.H1_H1 ;  /* 0x3000000cff0d7230 */ /* 0x000fe20000004100 */
[----:B------:R-:W-:-:S02]  /*2a90*/  F2FP.F16.E4M3.UNPACK_B R10, R10.H1 ;  /* 0x0000000aff0a723e */ /* 0x000fc400030006ff */
[----:B------:R-:W-:Y:S01]  /*2aa0*/  F2FP.F16.E4M3.UNPACK_B R11, R11.H1 ;  /* 0x0000000bff0b723e */ /* 0x000fe200030006ff */
[----:B------:R-:W-:Y:S01]  /*2ab0*/  IMAD.U32 R0, RZ, RZ, UR8 ;  /* 0x00000008ff007e24 */ /* 0x000fe2000f8e00ff */
[----:B------:R-:W-:-:S03]  /*2ac0*/  UIADD3 UR8, UR10, 0x2, URZ ;  /* 0x000000020a087890 */ /* 0x000fc6000fffe03f */
[----:B------:R-:W-:-:S04]  /*2ad0*/  IMAD R7, R7, 0x8, R0 ;  /* 0x0000000807077824 */ /* 0x000fc800078e0200 */
[----:B------:R0:W1:Y:S01]  /*2ae0*/  SYNCS.PHASECHK.TRANS64.TRYWAIT P1, [R7+URZ], R8 ;  /* 0x00000008070075a7 */ /* 0x000062000802017f */
[----:B------:R-:W-:Y:S01]  /*2af0*/  WARPGROUP.ARRIVE ;  /* 0x00000000000079c5 */ /* 0x000fe20000000000 */
[----:B------:R-:W-:-:S05]  /*2b00*/  UMOV UR14, UR8 ;  /* 0x00000008000e7c82 */ /* 0x000fca0008000000 */
[----:B------:R-:W-:Y:S03]  /*2b10*/  HGMMA.64x128x16.F32.BF16 R88, R160, gdesc[UR12], R88, gsb0 ;  /* 0x01e0000ca0587df0 */ /* 0x000fe60008001858 */
[----:B------:R-:W-:Y:S02]  /*2b20*/  WARPGROUP.DEPBAR.LE gsb0, 0x0 ;  /* 0x00008000000079c5 */ /* 0x000fe40000010000 */
[--C-:B------:R-:W-:Y:S02]  /*2b30*/  HADD2.F32 R160, -RZ, R9.reuse.H0_H0 ;  /* 0x20000009ffa07230 */ /* 0x100fe40000004100 */
[----:B------:R-:W-:Y:S02]  /*2b40*/  HADD2.F32 R161, -RZ, R10.H0_H0 ;  /* 0x2000000affa17230 */ /* 0x000fe40000004100 */
[----:B------:R-:W-:Y:S02]  /*2b50*/  HADD2.F32 R162, -RZ, R12.H0_H0 ;  /* 0x2000000cffa27230 */ /* 0x000fe40000004100 */
[----:B------:R-:W-:-:S02]  /*2b60*/  HADD2.F32 R9, -RZ, R9.H1_H1 ;  /* 0x30000009ff097230 */ /* 0x000fc40000004100 */
[----:B------:R-:W-:Y:S01]  /*2b70*/  HADD2.F32 R10, -RZ, R10.H1_H1 ;  /* 0x3000000aff0a7230 */ /* 0x000fe20000004100 */
[----:B------:R-:W-:Y:S01]  /*2b80*/  F2FP.BF16.F32.PACK_AB R162, R13, R162 ;  /* 0x000000a20da2723e */ /* 0x000fe200000010ff */
[--C-:B------:R-:W-:Y:S01]  /*2b90*/  HADD2.F32 R163, -RZ, R11.reuse.H0_H0 ;  /* 0x2000000bffa37230 */ /* 0x100fe20000004100 */
[----:B------:R-:W-:Y:S01]  /*2ba0*/  F2FP.BF16.F32.PACK_AB R160, R9, R160 ;  /* 0x000000a009a0723e */ /* 0x000fe200000010ff */
[----:B------:R-:W-:Y:S01]  /*2bb0*/  HADD2.F32 R12, -RZ, R11.H1_H1 ;  /* 0x3000000bff0c7230 */ /* 0x000fe20000004100 */
[----:B------:R-:W-:Y:S01]  /*2bc0*/  F2FP.BF16.F32.PACK_AB R161, R10, R161 ;  /* 0x000000a10aa1723e */ /* 0x000fe200000010ff */
[----:B------:R-:W-:Y:S01]  /*2bd0*/  IMAD.U32 R9, RZ, RZ, UR6 ;  /* 0x00000006ff097e24 */ /* 0x000fe2000f8e00ff */
[----:B------:R-:W-:Y:S02]  /*2be0*/  UIADD3 UR6, UR10, 0x4, URZ ;  /* 0x000000040a067890 */ /* 0x000fe4000fffe03f */
[----:B------:R-:W-:Y:S01]  /*2bf0*/  F2FP.BF16.F32.PACK_AB R163, R12, R163 ;  /* 0x000000a30ca3723e */ /* 0x000fe200000010ff */
[----:B------:R-:W-:-:S03]  /*2c00*/  IMAD R9, R9, 0x4000, R14 ;  /* 0x0000400009097824 */ /* 0x000fc600078e020e */
[----:B------:R-:W-:Y:S02]  /*2c10*/  WARPGROUP.ARRIVE ;  /* 0x00000000000079c5 */ /* 0x000fe40000000000 */
[----:B------:R-:W-:-:S04]  /*2c20*/  IADD3 R9, R0, R9, R3 ;  /* 0x0000000900097210 */ /* 0x000fc80007ffe003 */
[----:B------:R-:W-:Y:S01]  /*2c30*/  HGMMA.64x128x16.F32.BF16 R24, R160, gdesc[UR12], R24, gsb0 ;  /* 0x01e0000ca0187df0 */ /* 0x000fe20008001818 */
[----:B------:R-:W-:Y:S01]  /*2c40*/  UMOV UR14, UR6 ;  /* 0x00000006000e7c82 */ /* 0x000fe20008000000 */
[----:B------:R-:W-:Y:S01]  /*2c50*/  UMOV UR15, 0x40000040 ;  /* 0x40000040000f7882 */ /* 0x000fe20000000000 */
[----:B------:R-:W-:Y:S01]  /*2c60*/  IMAD.IADD R153, R4, 0x1, R9 ;  /* 0x0000000104997824 */ /* 0x000fe200078e0209 */
[----:B------:R-:W-:-:S07]  /*2c70*/  UIADD3 UR6, UR10, 0x6, URZ ;  /* 0x000000060a067890 */ /* 0x000fce000fffe03f */
[----:B------:R-:W-:Y:S01]  /*2c80*/  UMOV UR10, UR6 ;  /* 0x00000006000a7c82 */ /* 0x000fe20008000000 */
[----:B------:R-:W-:Y:S02]  /*2c90*/  WARPGROUP.DEPBAR.LE gsb0, 0x0 ;  /* 0x00008000000079c5 */ /* 0x000fe40000010000 */
[----:B------:R-:W-:Y:S04]  /*2ca0*/  LDS.U16 R10, [R9+0xa00] ;  /* 0x000a0000090a7984 */ /* 0x000fe80000000400 */
[----:B------:R-:W2:Y:S04]  /*2cb0*/  LDS.U16 R11, [R9+0x800] ;  /* 0x00080000090b7984 */ /* 0x000ea80000000400 */
[----:B------:R-:W-:Y:S04]  /*2cc0*/  LDS.U16 R12, [R9+0xa08] ;  /* 0x000a0800090c7984 */ /* 0x000fe80000000400 */
[----:B------:R-:W3:Y:S04]  /*2cd0*/  LDS.U16 R13, [R9+0x808] ;  /* 0x00080800090d7984 */ /* 0x000ee80000000400 */
[----:B------:R-:W-:Y:S04]  /*2ce0*/  LDS.U16 R15, [R9+0x2a00] ;  /* 0x002a0000090f7984 */ /* 0x000fe80000000400 */
[----:B------:R-:W4:Y:S04]  /*2cf0*/  LDS.U16 R20, [R9+0x2800] ;  /* 0x0028000009147984 */ /* 0x000f280000000400 */
[----:B------:R-:W-:Y:S04]  /*2d00*/  LDS.U16 R21, [R9+0x2a08] ;  /* 0x002a080009157984 */ /* 0x000fe80000000400 */
[----:B------:R-:W0:Y:S01]  /*2d10*/  LDS.U16 R152, [R9+0x2808] ;  /* 0x0028080009987984 */ /* 0x000e220000000400 */
[----:B--2---:R-:W-:-:S04]  /*2d20*/  PRMT R10, R11, 0x5410, R10 ;  /* 0x000054100b0a7816 */ /* 0x004fc8000000000a */
[-C--:B------:R-:W-:Y:S02]  /*2d30*/  F2FP.F16.E4M3.UNPACK_B R11, R10.reuse ;  /* 0x0000000aff0b723e */ /* 0x080fe400020006ff */
[----:B------:R-:W-:Y:S02]  /*2d40*/  F2FP.F16.E4M3.UNPACK_B R10, R10.H1 ;  /* 0x0000000aff0a723e */ /* 0x000fe400030006ff */
[----:B---3--:R-:W-:Y:S01]  /*2d50*/  PRMT R12, R13, 0x5410, R12 ;  /* 0x000054100d0c7816 */ /* 0x008fe2000000000c */
[--C-:B------:R-:W-:Y:S02]  /*2d60*/  HADD2.F32 R160, -RZ, R11.reuse.H0_H0 ;  /* 0x2000000bffa07230 */ /* 0x100fe40000004100 */
[--C-:B------:R-:W-:Y:S01]  /*2d70*/  HADD2.F32 R161, -RZ, R10.reuse.H0_H0 ;  /* 0x2000000affa17230 */ /* 0x100fe20000004100 */
[-C--:B------:R-:W-:Y:S01]  /*2d80*/  F2FP.F16.E4M3.UNPACK_B R13, R12.reuse ;  /* 0x0000000cff0d723e */ /* 0x080fe200020006ff */
[----:B------:R-:W-:Y:S01]  /*2d90*/  HADD2.F32 R11, -RZ, R11.H1_H1 ;  /* 0x3000000bff0b7230 */ /* 0x000fe20000004100 */
[----:B------:R-:W-:Y:S01]  /*2da0*/  F2FP.F16.E4M3.UNPACK_B R12, R12.H1 ;  /* 0x0000000cff0c723e */ /* 0x000fe200030006ff */
[----:B------:R-:W-:Y:S01]  /*2db0*/  HADD2.F32 R10, -RZ, R10.H1_H1 ;  /* 0x3000000aff0a7230 */ /* 0x000fe20000004100 */
[----:B----4-:R-:W-:Y:S01]  /*2dc0*/  PRMT R15, R20, 0x5410, R15 ;  /* 0x00005410140f7816 */ /* 0x010fe2000000000f */
[--C-:B------:R-:W-:Y:S01]  /*2dd0*/  HADD2.F32 R162, -RZ, R13.reuse.H0_H0 ;  /* 0x2000000dffa27230 */ /* 0x100fe20000004100 */
[----:B------:R-:W-:Y:S01]  /*2de0*/  F2FP.BF16.F32.PACK_AB R160, R11, R160 ;  /* 0x000000a00ba0723e */ /* 0x000fe200000010ff */
[--C-:B------:R-:W-:Y:S01]  /*2df0*/  HADD2.F32 R163, -RZ, R12.reuse.H0_H0 ;  /* 0x2000000cffa37230 */ /* 0x100fe20000004100 */
[----:B------:R-:W-:Y:S01]  /*2e00*/  F2FP.BF16.F32.PACK_AB R161, R10, R161 ;  /* 0x000000a10aa1723e */ /* 0x000fe200000010ff */
[----:B------:R-:W-:Y:S01]  /*2e10*/  HADD2.F32 R13, -RZ, R13.H1_H1 ;  /* 0x3000000dff0d7230 */ /* 0x000fe20000004100 */
[----:B------:R-:W-:Y:S01]  /*2e20*/  F2FP.F16.E4M3.UNPACK_B R10, R15 ;  /* 0x0000000fff0a723e */ /* 0x000fe200020006ff */
[----:B------:R-:W-:Y:S01]  /*2e30*/  HADD2.F32 R12, -RZ, R12.H1_H1 ;  /* 0x3000000cff0c7230 */ /* 0x000fe20000004100 */
[----:B0-----:R-:W-:-:S02]  /*2e40*/  PRMT R21, R152, 0x5410, R21 ;  /* 0x0000541098157816 */ /* 0x001fc40000000015 */
[----:B------:R-:W-:Y:S01]  /*2e50*/  F2FP.BF16.F32.PACK_AB R162, R13, R162 ;  /* 0x000000a20da2723e */ /* 0x000fe200000010ff */
[----:B------:R-:W-:Y:S01]  /*2e60*/  HADD2.F32 R11, -RZ, R10.H1_H1 ;  /* 0x3000000aff0b7230 */ /* 0x000fe20000004100 */
[----:B------:R-:W-:Y:S02]  /*2e70*/  F2FP.BF16.F32.PACK_AB R163, R12, R163 ;  /* 0x000000a30ca3723e */ /* 0x000fe400000010ff */
[----:B------:R-:W-:Y:S02]  /*2e80*/  F2FP.F16.E4M3.UNPACK_B R12, R21 ;  /* 0x00000015ff0c723e */ /* 0x000fe400020006ff */
[----:B------:R-:W-:Y:S01]  /*2e90*/  WARPGROUP.ARRIVE ;  /* 0x00000000000079c5 */ /* 0x000fe20000000000 */
[----:B------:R-:W-:Y:S02]  /*2ea0*/  F2FP.F16.E4M3.UNPACK_B R15, R15.H1 ;  /* 0x0000000fff0f723e */ /* 0x000fe400030006ff */
[----:B------:R-:W-:Y:S01]  /*2eb0*/  F2FP.F16.E4M3.UNPACK_B R21, R21.H1 ;  /* 0x00000015ff15723e */ /* 0x000fe200030006ff */
[----:B------:R-:W-:-:S02]  /*2ec0*/  HADD2.F32 R13, -RZ, R12.H1_H1 ;  /* 0x3000000cff0d7230 */ /* 0x000fc40000004100 */
[----:B------:R-:W-:Y:S03]  /*2ed0*/  HGMMA.64x128x16.F32.BF16 R88, R160, gdesc[UR12], R88, gsb0 ;  /* 0x01e0000ca0587df0 */ /* 0x000fe60008001858 */
[----:B------:R-:W-:Y:S02]  /*2ee0*/  WARPGROUP.DEPBAR.LE gsb0, 0x0 ;  /* 0x00008000000079c5 */ /* 0x000fe40000010000 */
[----:B------:R-:W-:Y:S02]  /*2ef0*/  HADD2.F32 R160, -RZ, R10.H0_H0 ;  /* 0x2000000affa07230 */ /* 0x000fe40000004100 */
[----:B------:R-:W-:Y:S02]  /*2f00*/  HADD2.F32 R162, -RZ, R12.H0_H0 ;  /* 0x2000000cffa27230 */ /* 0x000fe40000004100 */
[--C-:B------:R-:W-:Y:S01]  /*2f10*/  HADD2.F32 R161, -RZ, R15.reuse.H0_H0 ;  /* 0x2000000fffa17230 */ /* 0x100fe20000004100 */
[----:B------:R-:W-:Y:S01]  /*2f20*/  F2FP.BF16.F32.PACK_AB R160, R11, R160 ;  /* 0x000000a00ba0723e */ /* 0x000fe200000010ff */
[----:B------:R-:W-:Y:S01]  /*2f30*/  HADD2.F32 R10, -RZ, R15.H1_H1 ;  /* 0x3000000fff0a7230 */ /* 0x000fe20000004100 */
[----:B------:R-:W-:Y:S01]  /*2f40*/  F2FP.BF16.F32.PACK_AB R162, R13, R162 ;  /* 0x000000a20da2723e */ /* 0x000fe200000010ff */
[----:B------:R-:W-:-:S02]  /*2f50*/  HADD2.F32 R163, -RZ, R21.H0_H0 ;  /* 0x20000015ffa37230 */ /* 0x000fc40000004100 */
[----:B------:R-:W-:Y:S01]  /*2f60*/  HADD2.F32 R12, -RZ, R21.H1_H1 ;  /* 0x30000015ff0c7230 */ /* 0x000fe20000004100 */
[----:B------:R-:W-:-:S04]  /*2f70*/  F2FP.BF16.F32.PACK_AB R161, R10, R161 ;  /* 0x000000a10aa1723e */ /* 0x000fc800000010ff */
[----:B------:R-:W-:-:S04]  /*2f80*/  F2FP.BF16.F32.PACK_AB R163, R12, R163 ;  /* 0x000000a30ca3723e */ /* 0x000fc800000010ff */
[----:B------:R-:W-:-:S06]  /*2f90*/  WARPGROUP.ARRIVE ;  /* 0x00000000000079c5 */ /* 0x000fcc0000000000 */
[----:B------:R-:W-:Y:S03]  /*2fa0*/  HGMMA.64x128x16.F32.BF16 R24, R160, gdesc[UR12], R24, gsb0 ;  /* 0x01e0000ca0187df0 */ /* 0x000fe60008001818 */
[----:B------:R-:W-:Y:S02]  /*2fb0*/  WARPGROUP.DEPBAR.LE gsb0, 0x0 ;  /* 0x00008000000079c5 */ /* 0x000fe40000010000 */
[----:B------:R-:W-:Y:S04]  /*2fc0*/  LDS.U16 R9, [R153+0xa00] ;  /* 0x000a000099097984 */ /* 0x000fe80000000400 */
[----:B------:R-:W0:Y:S04]  /*2fd0*/  LDS.U16 R10, [R153+0x800] ;  /* 0x00080000990a7984 */ /* 0x000e280000000400 */
[----:B------:R-:W-:Y:S04]  /*2fe0*/  LDS.U16 R11, [R153+0xa08] ;  /* 0x000a0800990b7984 */ /* 0x000fe80000000400 */
[----:B------:R-:W2:Y:S04]  /*2ff0*/  LDS.U16 R12, [R153+0x808] ;  /* 0x00080800990c7984 */ /* 0x000ea80000000400 */
[----:B------:R-:W-:Y:S04]  /*3000*/  LDS.U16 R13, [R153+0x2a00] ;  /* 0x002a0000990d7984 */ /* 0x000fe80000000400 */
[----:B------:R-:W3:Y:S04]  /*3010*/  LDS.U16 R20, [R153+0x2800] ;  /* 0x0028000099147984 */ /* 0x000ee80000000400 */
[----:B------:R-:W-:Y:S04]  /*3020*/  LDS.U16 R15, [R153+0x2a08] ;  /* 0x002a0800990f7984 */ /* 0x000fe80000000400 */
[----:B------:R-:W4:Y:S01]  /*3030*/  LDS.U16 R152, [R153+0x2808] ;  /* 0x0028080099987984 */ /* 0x000f220000000400 */
[----:B0-----:R-:W-:-:S04]  /*3040*/  PRMT R9, R10, 0x5410, R9 ;  /* 0x000054100a097816 */ /* 0x001fc80000000009 */
[-C--:B------:R-:W-:Y:S02]  /*3050*/  F2FP.F16.E4M3.UNPACK_B R10, R9.reuse ;  /* 0x00000009ff0a723e */ /* 0x080fe400020006ff */
[----:B------:R-:W-:Y:S02]  /*3060*/  F2FP.F16.E4M3.UNPACK_B R9, R9.H1 ;  /* 0x00000009ff09723e */ /* 0x000fe400030006ff */
[----:B--2---:R-:W-:Y:S01]  /*3070*/  PRMT R11, R12, 0x5410, R11 ;  /* 0x000054100c0b7816 */ /* 0x004fe2000000000b */
[--C-:B------:R-:W-:Y:S02]  /*3080*/  HADD2.F32 R160, -RZ, R10.reuse.H0_H0 ;  /* 0x2000000affa07230 */ /* 0x100fe40000004100 */
[----:B------:R-:W-:Y:S01]  /*3090*/  HADD2.F32 R21, -RZ, R10.H1_H1 ;  /* 0x3000000aff157230 */ /* 0x000fe20000004100 */
[-C--:B------:R-:W-:Y:S01]  /*30a0*/  F2FP.F16.E4M3.UNPACK_B R12, R11.reuse ;  /* 0x0000000bff0c723e */ /* 0x080fe200020006ff */
[--C-:B------:R-:W-:Y:S01]  /*30b0*/  HADD2.F32 R161, -RZ, R9.reuse.H0_H0 ;  /* 0x20000009ffa17230 */ /* 0x100fe20000004100 */
[----:B------:R-:W-:Y:S01]  /*30c0*/  F2FP.F16.E4M3.UNPACK_B R11, R11.H1 ;  /* 0x0000000bff0b723e */ /* 0x000fe200030006ff */
[----:B------:R-:W-:Y:S01]  /*30d0*/  HADD2.F32 R10, -RZ, R9.H1_H1 ;  /* 0x30000009ff0a7230 */ /* 0x000fe20000004100 */
[----:B------:R-:W-:Y:S01]  /*30e0*/  F2FP.BF16.F32.PACK_AB R160, R21, R160 ;  /* 0x000000a015a0723e */ /* 0x000fe200000010ff */
[--C-:B------:R-:W-:Y:S01]  /*30f0*/  HADD2.F32 R162, -RZ, R12.reuse.H0_H0 ;  /* 0x2000000cffa27230 */ /* 0x100fe20000004100 */
[----:B---3--:R-:W-:Y:S01]  /*3100*/  PRMT R13, R20, 0x5410, R13 ;  /* 0x00005410140d7816 */ /* 0x008fe2000000000d */
[----:B------:R-:W-:Y:S01]  /*3110*/  HADD2.F32 R9, -RZ, R12.H1_H1 ;  /* 0x3000000cff097230 */ /* 0x000fe20000004100 */
[----:B------:R-:W-:Y:S01]  /*3120*/  F2FP.BF16.F32.PACK_AB R161, R10, R161 ;  /* 0x000000a10aa1723e */ /* 0x000fe200000010ff */
[----:B------:R-:W-:-:S02]  /*3130*/  HADD2.F32 R163, -RZ, R11.H0_H0 ;  /* 0x2000000bffa37230 */ /* 0x000fc40000004100 */
[----:B------:R-:W-:Y:S01]  /*3140*/  HADD2.F32 R12, -RZ, R11.H1_H1 ;  /* 0x3000000bff0c7230 */ /* 0x000fe20000004100 */
[----:B------:R-:W-:Y:S02]  /*3150*/  F2FP.BF16.F32.PACK_AB R162, R9, R162 ;  /* 0x000000a209a2723e */ /* 0x000fe400000010ff */
[----:B----4-:R-:W-:Y:S02]  /*3160*/  PRMT R15, R152, 0x5410, R15 ;  /* 0x00005410980f7816 */ /* 0x010fe4000000000f */
[----:B------:R-:W-:Y:S02]  /*3170*/  F2FP.BF16.F32.PACK_AB R163, R12, R163 ;  /* 0x000000a30ca3723e */ /* 0x000fe400000010ff */
[----:B------:R-:W-:Y:S02]  /*3180*/  F2FP.F16.E4M3.UNPACK_B R9, R13 ;  /* 0x0000000dff09723e */ /* 0x000fe400020006ff */
[----:B------:R-:W-:Y:S01]  /*3190*/  WARPGROUP.ARRIVE ;  /* 0x00000000000079c5 */ /* 0x000fe20000000000 */
[----:B------:R-:W-:-:S02]  /*31a0*/  F2FP.F16.E4M3.UNPACK_B R11, R15 ;  /* 0x0000000fff0b723e */ /* 0x000fc400020006ff */
[----:B------:R-:W-:Y:S02]  /*31b0*/  F2FP.F16.E4M3.UNPACK_B R13, R13.H1 ;  /* 0x0000000dff0d723e */ /* 0x000fe400030006ff */
[----:B------:R-:W-:Y:S01]  /*31c0*/  F2FP.F16.E4M3.UNPACK_B R15, R15.H1 ;  /* 0x0000000fff0f723e */ /* 0x000fe200030006ff */
[----:B------:R-:W-:Y:S02]  /*31d0*/  HGMMA.64x128x16.F32.BF16 R88, R160, gdesc[UR8], R88, gsb0 ;  /* 0x01e00008a0587df0 */ /* 0x000fe40008001858 */
[----:B------:R-:W-:Y:S02]  /*31e0*/  HADD2.F32 R10, -RZ, R13.H1_H1 ;  /* 0x3000000dff0a7230 */ /* 0x000fe40000004100 */
[----:B------:R-:W-:Y:S01]  /*31f0*/  HADD2.F32 R12, -RZ, R15.H1_H1 ;  /* 0x3000000fff0c7230 */ /* 0x000fe20000004100 */
[----:B------:R-:W-:Y:S02]  /*3200*/  WARPGROUP.DEPBAR.LE gsb0, 0x0 ;  /* 0x00008000000079c5 */ /* 0x000fe40000010000 */
[----:B------:R-:W-:-:S02]  /*3210*/  HADD2.F32 R160, -RZ, R9.H0_H0 ;  /* 0x20000009ffa07230 */ /* 0x000fc40000004100 */
[----:B------:R-:W-:Y:S02]  /*3220*/  HADD2.F32 R162, -RZ, R11.H0_H0 ;  /* 0x2000000bffa27230 */ /* 0x000fe40000004100 */
[----:B------:R-:W-:Y:S02]  /*3230*/  HADD2.F32 R9, -RZ, R9.H1_H1 ;  /* 0x30000009ff097230 */ /* 0x000fe40000004100 */
[----:B------:R-:W-:Y:S02]  /*3240*/  HADD2.F32 R161, -RZ, R13.H0_H0 ;  /* 0x2000000dffa17230 */ /* 0x000fe40000004100 */
[----:B------:R-:W-:Y:S01]  /*3250*/  HADD2.F32 R11, -RZ, R11.H1_H1 ;  /* 0x3000000bff0b7230 */ /* 0x000fe20000004100 */
[----:B------:R-:W-:Y:S01]  /*3260*/  F2FP.BF16.F32.PACK_AB R160, R9, R160 ;  /* 0x000000a009a0723e */ /* 0x000fe200000010ff */
[----:B------:R-:W-:Y:S01]  /*3270*/  HADD2.F32 R163, -RZ, R15.H0_H0 ;  /* 0x2000000fffa37230 */ /* 0x000fe20000004100 */
[----:B------:R-:W-:Y:S02]  /*3280*/  F2FP.BF16.F32.PACK_AB R161, R10, R161 ;  /* 0x000000a10aa1723e */ /* 0x000fe400000010ff */
[----:B------:R-:W-:-:S02]  /*3290*/  F2FP.BF16.F32.PACK_AB R162, R11, R162 ;  /* 0x000000a20ba2723e */ /* 0x000fc400000010ff */
[----:B------:R-:W-:-:S04]  /*32a0*/  F2FP.BF16.F32.PACK_AB R163, R12, R163 ;  /* 0x000000a30ca3723e */ /* 0x000fc800000010ff */
[----:B------:R-:W-:-:S06]  /*32b0*/  WARPGROUP.ARRIVE ;  /* 0x00000000000079c5 */ /* 0x000fcc0000000000 */
[----:B------:R-:W-:Y:S03]  /*32c0*/  HGMMA.64x128x16.F32.BF16 R24, R160, gdesc[UR8], R24, gsb0 ;  /* 0x01e00008a0187df0 */ /* 0x000fe60008001818 */
[----:B------:R-:W-:Y:S02]  /*32d0*/  WARPGROUP.DEPBAR.LE gsb0, 0x0 ;  /* 0x00008000000079c5 */ /* 0x000fe40000010000 */
[----:B-1----:R-:W-:Y:S05]  /*32e0*/  @!P0 BRA `(.L_x_27) ;  /* 0x0000000000048947 */ /* 0x002fea0003800000 */
[----:B------:R-:W-:Y:S01]  /*32f0*/  BPT.TRAP 0x1 ;  /* 0x000000040000795c */ /* 0x000fe20000300000 */
.L_x_27:
[----:B------:R-:W-:Y:S01]  /*3300*/  UISETP.GT.U32.AND UP0, UPT, UR40, 0x1, UPT ;  /* 0x000000012800788c */ /* 0x000fe2000bf04070 */
[----:B------:R-:W-:-:S04]  /*3310*/  IMAD.U32 R9, RZ, RZ, UR5 ;  /* 0x00000005ff097e24 */ /* 0x000fc8000f8e00ff */
[----:B------:R-:W-:Y:S01]  /*3320*/  IMAD R9, R9, 0x8, R0 ;  /* 0x0000000809097824 */ /* 0x000fe200078e0200 */
[----:B------:R-:W-:-:S03]  /*3330*/  PLOP3.LUT P2, PT, PT, PT, UP0, 0x80, 0x0 ;  /* 0x000000000000781c */ /* 0x000fc60003f4f008 */
[----:B------:R-:W-:-:S05]  /*3340*/  VIADD R9, R9, 0x38 ;  /* 0x0000003809097836 */ /* 0x000fca0000000000 */
[----:B------:R-:W-:-:S04]  /*3350*/  PRMT R9, RZ, 0x654, R9 ;  /* 0x00000654ff097816 */ /* 0x000fc80000000009 */
[----:B------:R0:W-:Y:S01]  /*3360*/  SYNCS.ARRIVE.TRANS64.RED.A1T0 RZ, [R9+URZ], RZ ;  /* 0x000000ff09ff79a7 */ /* 0x0001e2000810043f */
[----:B------:R-:W-:Y:S05]  /*3370*/  @P2 BRA `(.L_x_28) ;  /* 0x0000000000042947 */ /* 0x000fea0003800000 */
[----:B------:R-:W-:Y:S01]  /*3380*/  BPT.TRAP 0x1 ;  /* 0x000000040000795c */ /* 0x000fe20000300000 */
.L_x_28:
[----:B------:R-:W-:-:S04]  /*3390*/  UIADD3 UR5, UR5, 0x1, URZ ;  /* 0x0000000105057890 */ /* 0x000fc8000fffe03f */
[----:B------:R-:W-:-:S04]  /*33a0*/  UISETP.NE.AND UP0, UPT, UR5, 0x7, UPT ;  /* 0x000000070500788c */ /* 0x000fc8000bf05270 */
[----:B------:R-:W-:Y:S01]  /*33b0*/  USEL UR5, UR5, URZ, UP0 ;  /* 0x0000003f05057287 */ /* 0x000fe20008000000 */
[----:B------:R-:W-:Y:S11]  /*33c0*/  @!P0 BRA `(.L_x_29) ;  /* 0x0000000000048947 */ /* 0x000ff60003800000 */
[----:B------:R-:W-:Y:S01]  /*33d0*/  BPT.TRAP 0x1 ;  /* 0x000000040000795c */ /* 0x000fe20000300000 */
.L_x_29:
[----:B------:R-:W-:Y:S05]  /*33e0*/  @P1 BRA `(.L_x_30) ;  /* 0x0000000000081947 */ /* 0x000fea0003800000 */
[----:B------:R-:W1:Y:S02]  /*33f0*/  SYNCS.PHASECHK.TRANS64.TRYWAIT P1, [R7+URZ], R8 ;  /* 0x00000008070075a7 */ /* 0x000e64000802017f */
[----:B-1----:R-:W-:Y:S05]  /*3400*/  @!P1 BRA `(.L_x_31) ;  /* 0x000000c000509947 */ /* 0x002fea0003800000 */
.L_x_30:
[----:B------:R-:W-:Y:S01]  /*3410*/  USHF.L.U32 UR8, UR7, 0xe, URZ ;  /* 0x0000000e07087899 */ /* 0x000fe2000800063f */
[C---:B------:R-:W-:Y:S01]  /*3420*/  ISETP.GT.AND P1, PT, R5.reuse, 0x2, PT ;  /* 0x000000020500780c */ /* 0x040fe20003f24270 */
[----:B------:R-:W-:Y:S01]  /*3430*/  UMOV UR6, UR7 ;  /* 0x0000000700067c82 */ /* 0x000fe20008000000 */
[----:B------:R-:W-:-:S03]  /*3440*/  VIADD R5, R5, 0xffffffff ;  /* 0xffffffff05057836 */ /* 0x000fc60000000000 */
[----:B-1----:R-:W-:-:S05]  /*3450*/  LOP3.LUT R7, R3, UR8, RZ, 0xfc, !PT ;  /* 0x0000000803077c12 */ /* 0x002fca000f8efcff */
[----:B------:R-:W-:-:S04]  /*3460*/  IMAD.IADD R7, R0, 0x1, R7 ;  /* 0x0000000100077824 */ /* 0x000fc800078e0207 */
[----:B------:R-:W-:Y:S01]  /*3470*/  IMAD.IADD R157, R4, 0x1, R7 ;  /* 0x00000001049d7824 */ /* 0x000fe200078e0207 */
[----:B------:R-:W-:Y:S04]  /*3480*/  LDS.U16 R8, [R7+0xa00] ;  /* 0x000a000007087984 */ /* 0x000fe80000000400 */
[----:B0-----:R-:W0:Y:S04]  /*3490*/  LDS.U16 R9, [R7+0x800] ;  /* 0x0008000007097984 */ /* 0x001e280000000400 */
[----:B------:R-:W-:Y:S04]  /*34a0*/  LDS.U16 R10, [R7+0xa08] ;  /* 0x000a0800070a7984 */ /* 0x000fe80000000400 */
[----:B------:R-:W1:Y:S04]  /*34b0*/  LDS.U16 R11, [R7+0x808] ;  /* 0x00080800070b7984 */ /* 0x000e680000000400 */
[----:B------:R-:W-:Y:S04]  /*34c0*/  LDS.U16 R12, [R7+0x2a00] ;  /* 0x002a0000070c7984 */ /* 0x000fe80000000400 */
[----:B------:R-:W2:Y:S04]  /*34d0*/  LDS.U16 R13, [R7+0x2800] ;  /* 0x00280000070d7984 */ /* 0x000ea80000000400 */
[----:B------:R-:W-:Y:S04]  /*34e0*/  LDS.U16 R15, [R7+0x2a08] ;  /* 0x002a0800070f7984 */ /* 0x000fe80000000400 */
[----:B------:R2:W3:Y:S04]  /*34f0*/  LDS.U16 R20, [R7+0x2808] ;  /* 0x0028080007147984 */ /* 0x0004e80000000400 */
[----:B------:R-:W-:Y:S04]  /*3500*/  LDS.U16 R153, [R157+0xa08] ;  /* 0x000a08009d997984 */ /* 0x000fe80000000400 */
[----:B------:R-:W4:Y:S04]  /*3510*/  LDS.U16 R154, [R157+0x808] ;  /* 0x000808009d9a7984 */ /* 0x000f280000000400 */
[----:B------:R-:W-:Y:S04]  /*3520*/  LDS.U16 R21, [R157+0xa00] ;  /* 0x000a00009d157984 */ /* 0x000fe80000000400 */
[----:B------:R-:W4:Y:S01]  /*3530*/  LDS.U16 R152, [R157+0x800] ;  /* 0x000800009d987984 */ /* 0x000f220000000400 */
[----:B0-----:R-:W-:-:S03]  /*3540*/  PRMT R8, R9, 0x5410, R8 ;  /* 0x0000541009087816 */ /* 0x001fc60000000008 */
[----:B------:R-:W-:Y:S04]  /*3550*/  LDS.U16 R155, [R157+0x2a00] ;  /* 0x002a00009d9b7984 */ /* 0x000fe80000000400 */
[----:B------:R-:W0:Y:S01]  /*3560*/  LDS.U16 R156, [R157+0x2800] ;  /* 0x002800009d9c7984 */ /* 0x000e220000000400 */
[----:B-1----:R-:W-:-:S03]  /*3570*/  PRMT R11, R11, 0x5410, R10 ;  /* 0x000054100b0b7816 */ /* 0x002fc6000000000a */
[----:B------:R-:W-:Y:S04]  /*3580*/  LDS.U16 R9, [R157+0x2a08] ;  /* 0x002a08009d097984 */ /* 0x000fe80000000400 */
[----:B------:R1:W1:Y:S01]  /*3590*/  LDS.U16 R160, [R157+0x2808] ;  /* 0x002808009da07984 */ /* 0x0002620000000400 */
[----:B--2---:R-:W-:Y:S02]  /*35a0*/  PRMT R7, R13, 0x5410, R12 ;  /* 0x000054100d077816 */ /* 0x004fe4000000000c */
[----:B---3--:R-:W-:Y:S02]  /*35b0*/  PRMT R15, R20, 0x5410, R15 ;  /* 0x00005410140f7816 */ /* 0x008fe4000000000f */
[-C--:B------:R-:W-:Y:S02]  /*35c0*/  F2FP.F16.E4M3.UNPACK_B R20, R8.reuse ;  /* 0x00000008ff14723e */ /* 0x080fe400020006ff */
[----:B------:R-:W-:-:S02]  /*35d0*/  F2FP.F16.E4M3.UNPACK_B R8, R8.H1 ;  /* 0x00000008ff08723e */ /* 0x000fc400030006ff */
[----:B------:R-:W-:Y:S02]  /*35e0*/  F2FP.F16.E4M3.UNPACK_B R159, R15 ;  /* 0x0000000fff9f723e */ /* 0x000fe400020006ff */
[----:B----4-:R-:W-:Y:S01]  /*35f0*/  PRMT R13, R154, 0x5410, R153 ;  /* 0x000054109a0d7816 */ /* 0x010fe20000000099 */
[--C-:B------:R-:W-:Y:S01]  /*3600*/  HADD2.F32 R153, -RZ, R8.reuse.H0_H0 ;  /* 0x20000008ff997230 */ /* 0x100fe20000004100 */
[-C--:B------:R-:W-:Y:S01]  /*3610*/  F2FP.F16.E4M3.UNPACK_B R154, R11.reuse ;  /* 0x0000000bff9a723e */ /* 0x080fe200020006ff */
[----:B------:R-:W-:Y:S01]  /*3620*/  HADD2.F32 R166, -RZ, R159.H1_H1 ;  /* 0x3000009fffa67230 */ /* 0x000fe20000004100 */
[----:B------:R-:W-:Y:S01]  /*3630*/  F2FP.F16.E4M3.UNPACK_B R11, R11.H1 ;  /* 0x0000000bff0b723e */ /* 0x000fe200030006ff */
[----:B------:R-:W-:Y:S01]  /*3640*/  HADD2.F32 R8, -RZ, R8.H1_H1 ;  /* 0x30000008ff087230 */ /* 0x000fe20000004100 */
[----:B------:R-:W-:Y:S01]  /*3650*/  PRMT R12, R152, 0x5410, R21 ;  /* 0x00005410980c7816 */ /* 0x000fe20000000015 */
[----:B------:R-:W-:-:S03]  /*3660*/  HADD2.F32 R152, -RZ, R20.H0_H0 ;  /* 0x20000014ff987230 */ /* 0x000fc60000004100 */
[----:B------:R-:W-:Y:S01]  /*3670*/  F2FP.BF16.F32.PACK_AB R153, R8, R153 ;  /* 0x000000990899723e */ /* 0x000fe200000010ff */
[----:B------:R-:W-:Y:S02]  /*3680*/  HADD2.F32 R21, -RZ, R20.H1_H1 ;  /* 0x30000014ff157230 */ /* 0x000fe40000004100 */
[--C-:B------:R-:W-:Y:S01]  /*3690*/  HADD2.F32 R20, -RZ, R154.reuse.H0_H0 ;  /* 0x2000009aff147230 */ /* 0x100fe20000004100 */
[----:B0-----:R-:W-:Y:S01]  /*36a0*/  PRMT R10, R156, 0x5410, R155 ;  /* 0x000054109c0a7816 */ /* 0x001fe2000000009b */
[----:B------:R-:W-:Y:S01]  /*36b0*/  HADD2.F32 R155, -RZ, R154.H1_H1 ;  /* 0x3000009aff9b7230 */ /* 0x000fe20000004100 */
[-C--:B------:R-:W-:Y:S01]  /*36c0*/  F2FP.F16.E4M3.UNPACK_B R154, R7.reuse ;  /* 0x00000007ff9a723e */ /* 0x080fe200020006ff */
[--C-:B------:R-:W-:Y:S01]  /*36d0*/  HADD2.F32 R156, -RZ, R11.reuse.H0_H0 ;  /* 0x2000000bff9c7230 */ /* 0x100fe20000004100 */
[----:B------:R-:W-:Y:S01]  /*36e0*/  F2FP.F16.E4M3.UNPACK_B R7, R7.H1 ;  /* 0x00000007ff07723e */ /* 0x000fe200030006ff */
[----:B------:R-:W-:Y:S01]  /*36f0*/  HADD2.F32 R11, -RZ, R11.H1_H1 ;  /* 0x3000000bff0b7230 */ /* 0x000fe20000004100 */
[----:B------:R-:W-:Y:S01]  /*3700*/  F2FP.BF16.F32.PACK_AB R152, R21, R152 ;  /* 0x000000981598723e */ /* 0x000fe200000010ff */
[----:B-1----:R-:W-:-:S02]  /*3710*/  HADD2.F32 R157, -RZ, R154.H0_H0 ;  /* 0x2000009aff9d7230 */ /* 0x002fc40000004100 */
[----:B------:R-:W-:Y:S01]  /*3720*/  HADD2.F32 R158, -RZ, R154.H1_H1 ;  /* 0x3000009aff9e7230 */ /* 0x000fe20000004100 */
[----:B------:R-:W-:Y:S01]  /*3730*/  F2FP.F16.E4M3.UNPACK_B R154, R15.H1 ;  /* 0x0000000fff9a723e */ /* 0x000fe200030006ff */
[--C-:B------:R-:W-:Y:S02]  /*3740*/  HADD2.F32 R15, -RZ, R7.reuse.H0_H0 ;  /* 0x20000007ff0f7230 */ /* 0x100fe40000004100 */
[----:B------:R-:W-:Y:S02]  /*3750*/  HADD2.F32 R162, -RZ, R7.H1_H1 ;  /* 0x30000007ffa27230 */ /* 0x000fe40000004100 */
[----:B------:R-:W-:Y:S02]  /*3760*/  HADD2.F32 R7, -RZ, R159.H0_H0 ;  /* 0x2000009fff077230 */ /* 0x000fe40000004100 */
[--C-:B------:R-:W-:Y:S02]  /*3770*/  HADD2.F32 R159, -RZ, R154.reuse.H0_H0 ;  /* 0x2000009aff9f7230 */ /* 0x100fe40000004100 */
[----:B------:R-:W-:Y:S01]  /*3780*/  HADD2.F32 R168, -RZ, R154.H1_H1 ;  /* 0x3000009affa87230 */ /* 0x000fe20000004100 */
[----:B------:R-:W-:-:S02]  /*3790*/  F2FP.BF16.F32.PACK_AB R154, R155, R20 ;  /* 0x000000149b9a723e */ /* 0x000fc400000010ff */
[----:B------:R-:W-:Y:S02]  /*37a0*/  F2FP.BF16.F32.PACK_AB R155, R11, R156 ;  /* 0x0000009c0b9b723e */ /* 0x000fe400000010ff */
[----:B------:R-:W-:Y:S02]  /*37b0*/  F2FP.BF16.F32.PACK_AB R156, R158, R157 ;  /* 0x0000009d9e9c723e */ /* 0x000fe400000010ff */
[----:B------:R-:W-:Y:S02]  /*37c0*/  F2FP.BF16.F32.PACK_AB R157, R162, R15 ;  /* 0x0000000fa29d723e */ /* 0x000fe400000010ff */
[----:B------:R-:W-:Y:S02]  /*37d0*/  F2FP.BF16.F32.PACK_AB R158, R166, R7 ;  /* 0x00000007a69e723e */ /* 0x000fe400000010ff */
[----:B------:R-:W-:Y:S02]  /*37e0*/  F2FP.BF16.F32.PACK_AB R159, R168, R159 ;  /* 0x0000009fa89f723e */ /* 0x000fe400000010ff */
[----:B------:R-:W-:Y:S01]  /*37f0*/  PRMT R11, R160, 0x5410, R9 ;  /* 0x00005410a00b7816 */ /* 0x000fe20000000009 */
[----:B------:R-:W-:Y:S06]  /*3800*/  @P1 BRA `(.L_x_32) ;  /* 0xffffffec00f41947 */ /* 0x000fec000383ffff */
.L_x_25:
[----:B------:R-:W-:Y:S01]  /*3810*/  ULEA UR4, UR7, UR4, 0xa ;  /* 0x0000000407047291 */ /* 0x000fe2000f8e503f */
[----:B------:R-:W-:Y:S01]  /*3820*/  WARPGROUP.ARRIVE ;  /* 0x00000000000079c5 */ /* 0x000fe20000000000 */
[-C--:B------:R-:W-:Y:S01]  /*3830*/  F2FP.F16.E4M3.UNPACK_B R5, R12.reuse ;  /* 0x0000000cff05723e */ /* 0x080fe200020006ff */
[----:B------:R-:W-:Y:S01]  /*3840*/  UMOV UR7, 0x40000040 ;  /* 0x4000004000077882 */ /* 0x000fe20000000000 */
[----:B------:R-:W-:Y:S02]  /*3850*/  F2FP.F16.E4M3.UNPACK_B R12, R12.H1 ;  /* 0x0000000cff0c723e */ /* 0x000fe400030006ff */
[-C--:B------:R-:W-:Y:S01]  /*3860*/  F2FP.F16.E4M3.UNPACK_B R6, R13.reuse ;  /* 0x0000000dff06723e */ /* 0x080fe200020006ff */
[----:B------:R-:W-:Y:S01]  /*3870*/  UMOV UR6, UR4 ;  /* 0x0000000400067c82 */ /* 0x000fe20008000000 */
[----:B------:R-:W-:Y:S01]  /*3880*/  F2FP.F16.E4M3.UNPACK_B R13, R13.H1 ;  /* 0x0000000dff0d723e */ /* 0x000fe200030006ff */
[----:B------:R-:W-:Y:S01]  /*3890*/  HGMMA.64x128x16.F32.BF16 R88, R152, gdesc[UR4], R88, gsb0 ;  /* 0x01e0000498587df0 */ /* 0x000fe20008001858 */
[----:B------:R-:W-:Y:S01]  /*38a0*/  HADD2.F32 R160, -RZ, R5.H0_H0 ;  /* 0x20000005ffa07230 */ /* 0x000fe20000004100 */
[----:B------:R-:W-:Y:S01]  /*38b0*/  IADD3 R3, R3, UR8, R14 ;  /* 0x0000000803037c10 */ /* 0x000fe2000fffe00e */
[----:B------:R-:W-:-:S02]  /*38c0*/  HADD2.F32 R161, -RZ, R12.H0_H0 ;  /* 0x2000000cffa17230 */ /* 0x000fc40000004100 */
[--C-:B------:R-:W-:Y:S02]  /*38d0*/  HADD2.F32 R162, -RZ, R6.reuse.H0_H0 ;  /* 0x20000006ffa27230 */ /* 0x100fe40000004100 */
[----:B------:R-:W-:Y:S02]  /*38e0*/  HADD2.F32 R7, -RZ, R6.H1_H1 ;  /* 0x30000006ff077230 */ /* 0x000fe40000004100 */
[----:B------:R-:W-:Y:S02]  /*38f0*/  HADD2.F32 R5, -RZ, R5.H1_H1 ;  /* 0x30000005ff057230 */ /* 0x000fe40000004100 */
[----:B------:R-:W-:Y:S01]  /*3900*/  HADD2.F32 R12, -RZ, R12.H1_H1 ;  /* 0x3000000cff0c7230 */ /* 0x000fe20000004100 */
[----:B------:R-:W-:Y:S01]  /*3910*/  F2FP.BF16.F32.PACK_AB R162, R7, R162 ;  /* 0x000000a207a2723e */ /* 0x000fe200000010ff */
[--C-:B------:R-:W-:Y:S01]  /*3920*/  HADD2.F32 R163, -RZ, R13.reuse.H0_H0 ;  /* 0x2000000dffa37230 */ /* 0x100fe20000004100 */
[----:B------:R-:W-:Y:S01]  /*3930*/  F2FP.BF16.F32.PACK_AB R160, R5, R160 ;  /* 0x000000a005a0723e */ /* 0x000fe200000010ff */
[----:B------:R-:W-:Y:S01]  /*3940*/  HADD2.F32 R6, -RZ, R13.H1_H1 ;  /* 0x3000000dff067230 */ /* 0x000fe20000004100 */
[----:B------:R-:W-:Y:S01]  /*3950*/  F2FP.BF16.F32.PACK_AB R161, R12, R161 ;  /* 0x000000a10ca1723e */ /* 0x000fe200000010ff */
[----:B------:R-:W-:Y:S01]  /*3960*/  IMAD.IADD R3, R0, 0x1, R3 ;  /* 0x0000000100037824 */ /* 0x000fe200078e0203 */
[----:B------:R-:W-:-:S02]  /*3970*/  F2FP.F16.E4M3.UNPACK_B R5, R10 ;  /* 0x0000000aff05723e */ /* 0x000fc400020006ff */
[----:B------:R-:W-:Y:S02]  /*3980*/  F2FP.BF16.F32.PACK_AB R163, R6, R163 ;  /* 0x000000a306a3723e */ /* 0x000fe400000010ff */
[----:B------:R-:W-:Y:S02]  /*3990*/  F2FP.F16.E4M3.UNPACK_B R10, R10.H1 ;  /* 0x0000000aff0a723e */ /* 0x000fe400030006ff */
[-C--:B------:R-:W-:Y:S02]  /*39a0*/  F2FP.F16.E4M3.UNPACK_B R6, R11.reuse ;  /* 0x0000000bff06723e */ /* 0x080fe400020006ff */
[----:B------:R-:W-:-:S03]  /*39b0*/  F2FP.F16.E4M3.UNPACK_B R11, R11.H1 ;  /* 0x0000000bff0b723e */ /* 0x000fc600030006ff */
[----:B------:R-:W-:Y:S01]  /*39c0*/  HADD2.F32 R7, -RZ, R6.H1_H1 ;  /* 0x30000006ff077230 */ /* 0x000fe20000004100 */
[----:B------:R-:W-:Y:S02]  /*39d0*/  WARPGROUP.DEPBAR.LE gsb0, 0x0 ;  /* 0x00008000000079c5 */ /* 0x000fe40000010000 */
[----:B------:R-:W-:-:S06]  /*39e0*/  WARPGROUP.ARRIVE ;  /* 0x00000000000079c5 */ /* 0x000fcc0000000000 */
[----:B------:R-:W-:Y:S01]  /*39f0*/  HGMMA.64x128x16.F32.BF16 R24, R156, gdesc[UR4], R24, gsb0 ;  /* 0x01e000049c187df0 */ /* 0x000fe20008001818 */
[----:B------:R-:W-:Y:S01]  /*3a00*/  UIADD3 UR6, UR4, 0x2, URZ ;  /* 0x0000000204067890 */ /* 0x000fe2000fffe03f */
[----:B------:R-:W-:Y:S01]  /*3a10*/  UMOV UR7, 0x40000040 ;  /* 0x4000004000077882 */ /* 0x000fe20000000000 */
[----:B------:R-:W-:Y:S02]  /*3a20*/  WARPGROUP.DEPBAR.LE gsb0, 0x0 ;  /* 0x00008000000079c5 */ /* 0x000fe40000010000 */
[----:B------:R-:W-:-:S07]  /*3a30*/  WARPGROUP.ARRIVE ;  /* 0x00000000000079c5 */ /* 0x000fce0000000000 */
        /* <DEDUP_REMOVED lines=11> */
[----:B------:R-:W-:-:S04]  /*3af0*/  F2FP.BF16.F32.PACK_AB R161, R10, R161 ;  /* 0x000000a10aa1723e */ /* 0x000fc800000010ff */
[----:B------:R-:W-:-:S04]  /*3b00*/  F2FP.BF16.F32.PACK_AB R163, R6, R163 ;  /* 0x000000a306a3723e */ /* 0x000fc800000010ff */
[----:B------:R-:W-:-:S06]  /*3b10*/  WARPGROUP.ARRIVE ;  /* 0x00000000000079c5 */ /* 0x000fcc0000000000 */
[----:B------:R-:W-:Y:S01]  /*3b20*/  HGMMA.64x128x16.F32.BF16 R24, R160, gdesc[UR4], R24, gsb0 ;  /* 0x01e00004a0187df0 */ /* 0x000fe20008001818 */
[----:B------:R-:W-:Y:S01]  /*3b30*/  UIADD3 UR6, UR4, 0x4, URZ ;  /* 0x0000000404067890 */ /* 0x000fe2000fffe03f */
[----:B------:R-:W-:Y:S01]  /*3b40*/  UMOV UR7, 0x40000040 ;  /* 0x4000004000077882 */ /* 0x000fe20000000000 */
[----:B------:R-:W-:Y:S01]  /*3b50*/  UIADD3 UR4, UR4, 0x6, URZ ;  /* 0x0000000604047890 */ /* 0x000fe2000fffe03f */
        /* <DEDUP_REMOVED lines=21> */
[----:B--2---:R-:W-:Y:S01]  /*3cb0*/  PRMT R9, R10, 0x5410, R9 ;  /* 0x000054100a097816 */ /* 0x004fe20000000009 */
[----:B------:R-:W-:Y:S01]  /*3cc0*/  HADD2.F32 R5, -RZ, R8.H1_H1 ;  /* 0x30000008ff057230 */ /* 0x000fe20000004100 */
[----:B------:R-:W-:Y:S01]  /*3cd0*/  F2FP.BF16.F32.PACK_AB R161, R6, R161 ;  /* 0x000000a106a1723e */ /* 0x000fe200000010ff */
[----:B------:R-:W-:-:S02]  /*3ce0*/  HADD2.F32 R163, -RZ, R7.H0_H0 ;  /* 0x20000007ffa37230 */ /* 0x000fc40000004100 */
[----:B------:R-:W-:Y:S01]  /*3cf0*/  HADD2.F32 R8, -RZ, R7.H1_H1 ;  /* 0x30000007ff087230 */ /* 0x000fe20000004100 */
[----:B------:R-:W-:Y:S02]  /*3d00*/  F2FP.BF16.F32.PACK_AB R162, R5, R162 ;  /* 0x000000a205a2723e */ /* 0x000fe400000010ff */
[----:B---3--:R-:W-:Y:S01]  /*3d10*/  PRMT R11, R12, 0x5410, R11 ;  /* 0x000054100c0b7816 */ /* 0x008fe2000000000b */
[----:B------:R-:W-:Y:S01]  /*3d20*/  IMAD.IADD R12, R4, 0x1, R3 ;  /* 0x00000001040c7824 */ /* 0x000fe200078e0203 */
        /* <DEDUP_REMOVED lines=51> */
[----:B---3--:R-:W-:Y:S02]  /*4060*/  PRMT R9, R10, 0x5410, R9 ;  /* 0x000054100a097816 */ /* 0x008fe40000000009 */
        /* <DEDUP_REMOVED lines=23> */
[----:B------:R-:W-:Y:S05]  /*41e0*/  @!P0 BRA `(.L_x_33) ;  /* 0x0000000000048947 */ /* 0x000fea0003800000 */
[----:B------:R-:W-:Y:S01]  /*41f0*/  BPT.TRAP 0x1 ;  /* 0x000000040000795c */ /* 0x000fe20000300000 */
.L_x_33:
        /* <DEDUP_REMOVED lines=9> */
.L_x_24:
[----:B------:R-:W-:Y:S05]  /*4290*/  @!P0 BRA `(.L_x_34) ;  /* 0x0000000000048947 */ /* 0x000fea0003800000 */
[----:B------:R-:W-:Y:S01]  /*42a0*/  BPT.TRAP 0x1 ;  /* 0x000000040000795c */ /* 0x000fe20000300000 */
.L_x_34:
[----:B------:R-:W-:Y:S02]  /*42b0*/  UIADD3 UR39, UR41, UR39, URZ ;  /* 0x0000002729277290 */ /* 0x000fe4000fffe03f */
[----:B------:R-:W-:Y:S02]  /*42c0*/  UISETP.GT.U32.AND UP0, UPT, UR40, 0x1, UPT ;  /* 0x000000012800788c */ /* 0x000fe4000bf04070 */
[----:B------:R-:W-:-:S04]  /*42d0*/  UIADD3 UR6, UR39, -0x1, URZ ;  /* 0xffffffff27067890 */ /* 0x000fc8000fffe03f */
[----:B------:R-:W-:Y:S01]  /*42e0*/  UIMAD.WIDE.U32 UR4, UR6, 0x24924925, URZ ;  /* 0x24924925060478a5 */ /* 0x000fe2000f8e003f */
[----:B------:R-:W-:-:S03]  /*42f0*/  PLOP3.LUT P0, PT, PT, PT, UP0, 0x80, 0x0 ;  /* 0x000000000000781c */ /* 0x000fc60003f0f008 */
[----:B------:R-:W-:-:S04]  /*4300*/  UIADD3 UR4, UR6, -UR5, URZ ;  /* 0x8000000506047290 */ /* 0x000fc8000fffe03f */
[----:B------:R-:W-:-:S04]  /*4310*/  ULEA.HI UR4, UR4, UR5, URZ, 0x1f ;  /* 0x0000000504047291 */ /* 0x000fc8000f8ff83f */
[----:B------:R-:W-:-:S04]  /*4320*/  USHF.R.U32.HI UR4, URZ, 0x2, UR4 ;  /* 0x000000023f047899 */ /* 0x000fc80008011604 */
[----:B------:R-:W-:-:S06]  /*4330*/  UIMAD UR4, UR4, -0x7, UR6 ;  /* 0xfffffff9040478a4 */ /* 0x000fcc000f8e0206 */
[----:B0-----:R-:W-:-:S04]  /*4340*/  IMAD.U32 R3, RZ, RZ, UR4 ;  /* 0x00000004ff037e24 */ /* 0x001fc8000f8e00ff */
[----:B------:R-:W-:-:S04]  /*4350*/  IMAD R0, R3, 0x8, R0 ;  /* 0x0000000803007824 */ /* 0x000fc800078e0200 */
[----:B------:R-:W-:-:S05]  /*4360*/  VIADD R0, R0, 0x38 ;  /* 0x0000003800007836 */ /* 0x000fca0000000000 */
[----:B------:R-:W-:-:S04]  /*4370*/  PRMT R0, RZ, 0x654, R0 ;  /* 0x00000654ff007816 */ /* 0x000fc80000000000 */
[----:B------:R0:W-:Y:S01]  /*4380*/  SYNCS.ARRIVE.TRANS64.RED.A1T0 RZ, [R0+URZ], RZ ;  /* 0x000000ff00ff79a7 */ /* 0x0001e2000810043f */
[----:B------:R-:W-:Y:S05]  /*4390*/  @P0 BRA `(.L_x_35) ;  /* 0x0000000000040947 */ /* 0x000fea0003800000 */
[----:B------:R-:W-:Y:S01]  /*43a0*/  BPT.TRAP 0x1 ;  /* 0x000000040000795c */ /* 0x000fe20000300000 */
.L_x_35:
[----:B------:R-:W1:Y:S01]  /*43b0*/  LDC R9, c[0x0][0x288] ;  /* 0x0000a200ff097b82 */ /* 0x000e620000000800 */
[--C-:B0-----:R-:W-:Y:S01]  /*43c0*/  SHF.R.U32.HI R0, RZ, 0x2, R18.reuse ;  /* 0x00000002ff007819 */ /* 0x101fe20000011612 */
[----:B------:R-:W-:Y:S01]  /*43d0*/  IMAD.SHL.U32 R7, R19, 0x80, RZ ;  /* 0x0000008013077824 */ /* 0x000fe200078e00ff */
[C---:B------:R-:W-:Y:S01]  /*43e0*/  LOP3.LUT R4, R18.reuse, 0x60, RZ, 0xc0, !PT ;  /* 0x0000006012047812 */ /* 0x040fe200078ec0ff */
[----:B------:R-:W-:Y:S01]  /*43f0*/  IMAD.SHL.U32 R152, R18, 0x2, RZ ;  /* 0x0000000212987824 */ /* 0x000fe200078e00ff */
[----:B------:R-:W-:Y:S01]  /*4400*/  SHF.R.U32.HI R5, RZ, 0x7, R18 ;  /* 0x00000007ff057819 */ /* 0x000fe20000011612 */
[----:B------:R-:W-:Y:S01]  /*4410*/  UISETP.GT.U32.AND UP0, UPT, UR39, 0x6, UPT ;  /* 0x000000062700788c */ /* 0x000fe2000bf04070 */
[----:B------:R-:W-:Y:S01]  /*4420*/  LOP3.LUT R3, R0, 0x7, RZ, 0xc0, !PT ;  /* 0x0000000700037812 */ /* 0x000fe200078ec0ff */
[----:B------:R-:W-:Y:S01]  /*4430*/  UIMAD.WIDE.U32 UR4, UR39, 0x24924925, URZ ;  /* 0x24924925270478a5 */ /* 0x000fe2000f8e003f */
[----:B------:R-:W-:Y:S01]  /*4440*/  SHF.R.U32.HI R6, RZ, 0x1, R4 ;  /* 0x00000001ff067819 */ /* 0x000fe20000011604 */
[----:B------:R-:W-:Y:S01]  /*4450*/  USHF.R.S32.HI UR11, URZ, 0x1f, UR42 ;  /* 0x0000001f3f0b7899 */ /* 0x000fe2000801142a */
[----:B------:R-:W-:Y:S01]  /*4460*/  LOP3.LUT R0, R5, 0x1, RZ, 0xc0, !PT ;  /* 0x0000000105007812 */ /* 0x000fe200078ec0ff */
[----:B------:R-:W-:Y:S01]  /*4470*/  ULDC UR10, c[0x0][0x284] ;  /* 0x0000a100000a7ab9 */ /* 0x000fe20000000800 */
[----:B------:R-:W-:Y:S01]  /*4480*/  IADD3 R5, RZ, -R6, -R3 ;  /* 0x80000006ff057210 */ /* 0x000fe20007ffe803 */
[----:B------:R-:W-:Y:S01]  /*4490*/  ULDC.64 UR8, c[0x0][0x7d0] ;  /* 0x0001f40000087ab9 */ /* 0x000fe20000000a00 */
[C---:B------:R-:W-:Y:S01]  /*44a0*/  LOP3.LUT R152, R7.reuse, 0x6, R152, 0xf8, !PT ;  /* 0x0000000607987812 */ /* 0x040fe200078ef898 */
[C---:B------:R-:W-:Y:S01]  /*44b0*/  IMAD.SHL.U32 R4, R0.reuse, 0x40, RZ ;  /* 0x0000004000047824 */ /* 0x040fe200078e00ff */
[----:B------:R-:W-:Y:S01]  /*44c0*/  UISETP.LT.U32.AND UP0, UPT, UR41, 0x7, UP0 ;  /* 0x000000072900788c */ /* 0x000fe20008701070 */
[----:B------:R-:W-:Y:S01]  /*44d0*/  IMAD R8, R0, -0x40, R5 ;  /* 0xffffffc000087824 */ /* 0x000fe200078e0205 */
[----:B------:R-:W-:Y:S01]  /*44e0*/  LOP3.LUT R0, R18, 0x3, RZ, 0xc0, !PT ;  /* 0x0000000312007812 */ /* 0x000fe200078ec0ff */
[----:B------:R-:W-:Y:S01]  /*44f0*/  UIADD3 UR4, UR39, -UR5, URZ ;  /* 0x8000000527047290 */ /* 0x000fe2000fffe03f */
[--C-:B------:R-:W-:Y:S01]  /*4500*/  SHF.R.S32.HI R153, RZ, 0x1f, R152.reuse ;  /* 0x0000001fff997819 */ /* 0x100fe20000011498 */
[----:B------:R-:W-:Y:S01]  /*4510*/  UISETP.GE.U32.AND UP1, UPT, UR41, 0x7, UPT ;  /* 0x000000072900788c */ /* 0x000fe2000bf26070 */
[----:B------:R-:W-:Y:S01]  /*4520*/  IMAD.U32 R5, RZ, RZ, UR8 ;  /* 0x00000008ff057e24 */ /* 0x000fe2000f8e00ff */
[----:B-1----:R-:W-:Y:S01]  /*4530*/  ISETP.GE.AND P0, PT, R7, R9, PT ;  /* 0x000000090700720c */ /* 0x002fe20003f06270 */
[----:B------:R-:W-:Y:S01]  /*4540*/  IMAD R0, R0, -0x2, R9 ;  /* 0xfffffffe00007824 */ /* 0x000fe200078e0209 */
[----:B------:R-:W-:Y:S01]  /*4550*/  UIMAD UR6, UR11, UR8, URZ ;  /* 0x000000080b0672a4 */ /* 0x000fe2000f8e023f */
[C---:B------:R-:W-:Y:S01]  /*4560*/  IMAD.SHL.U32 R9, R22.reuse, 0x100, RZ ;  /* 0x0000010016097824 */ /* 0x040fe200078e00ff */
[----:B------:R-:W-:Y:S01]  /*4570*/  USEL UR7, URZ, 0x1, !UP0 ;  /* 0x000000013f077887 */ /* 0x000fe2000c000000 */
[----:B------:R-:W-:Y:S01]  /*4580*/  IMAD.WIDE R12, R22, 0x100, RZ ;  /* 0x00000100160c7825 */ /* 0x000fe200078e02ff */
[----:B------:R-:W-:Y:S01]  /*4590*/  ULEA.HI UR4, UR4, UR5, URZ, 0x1f ;  /* 0x0000000504047291 */ /* 0x000fe2000f8ff83f */
[----:B------:R-:W-:Y:S01]  /*45a0*/  LOP3.LUT R3, R4, 0x40, R3, 0xe2, !PT ;  /* 0x0000004004037812 */ /* 0x000fe200078ee203 */
[----:B------:R-:W-:Y:S01]  /*45b0*/  UIMAD UR6, UR42, UR9, UR6 ;  /* 0x000000092a0672a4 */ /* 0x000fe2000f8e0206 */
[----:B------:R-:W-:Y:S01]  /*45c0*/  ISETP.GE.OR P0, PT, R9, UR10, P0 ;  /* 0x0000000a09007c0c */ /* 0x000fe20008706670 */
[----:B------:R-:W-:Y:S01]  /*45d0*/  ULOP3.LUT UR38, UR38, UR7, URZ, 0x3c, !UPT ;  /* 0x0000000726267292 */ /* 0x000fe2000f8e3c3f */
[----:B------:R-:W-:Y:S01]  /*45e0*/  IMAD.WIDE.U32 R4, R5, UR42, R152 ;  /* 0x0000002a05047c25 */ /* 0x000fe2000f8e0098 */
[----:B------:R-:W-:Y:S01]  /*45f0*/  USHF.R.U32.HI UR4, URZ, 0x2, UR4 ;  /* 0x000000023f047899 */ /* 0x000fe20008011604 */
[----:B------:R-:W-:-:S02]  /*4600*/  LOP3.LUT R19, R12, R3, R6, 0xfe, !PT ;  /* 0x000000030c137212 */ /* 0x000fc400078efe06 */
[----:B------:R-:W-:Y:S01]  /*4610*/  VIADD R5, R5, UR6 ;  /* 0x0000000605057c36 */ /* 0x000fe20008000000 */
[----:B------:R-:W-:Y:S01]  /*4620*/  @UP1 ULOP3.LUT UR38, UR38, 0x1, UR4, 0x78, !UPT ;  /* 0x0000000126261892 */ /* 0x000fe2000f8e7804 */
[----:B------:R-:W-:Y:S01]  /*4630*/  IADD3 R3, -R9, UR10, R8 ;  /* 0x0000000a09037c10 */ /* 0x000fe2000fffe108 */
[----:B------:R-:W-:Y:S01]  /*4640*/  UIMAD UR39, UR4, -0x7, UR39 ;  /* 0xfffffff9042778a4 */ /* 0x000fe2000f8e0227 */
[----:B------:R-:W-:Y:S02]  /*4650*/  IMAD.IADD R0, R0, 0x1, -R7 ;  /* 0x0000000100007824 */ /* 0x000fe400078e0a07 */
[----:B------:R-:W-:Y:S01]  /*4660*/  IMAD.MOV.U32 R22, RZ, RZ, -0x1 ;  /* 0xffffffffff167424 */ /* 0x000fe200078e00ff */
[----:B------:R-:W-:Y:S08]  /*4670*/  @P0 BRA `(.L_x_36) ;  /* 0x0000008c00080947 */ /* 0x000ff00003800000 */
[----:B------:R-:W0:Y:S01]  /*4680*/  LDC.64 R20, c[0x0][0x7c8] ;  /* 0x0001f200ff147b82 */ /* 0x000e220000000a00 */
[----:B------:R-:W-:Y:S01]  /*4690*/  ULDC.64 UR4, c[0x0][0x7c0] ;  /* 0x0001f00000047ab9 */ /* 0x000fe20000000a00 */
[----:B------:R-:W-:Y:S01]  /*46a0*/  BSSY B0, `(.L_x_36) ;  /* 0x00008bf000007945 */ /* 0x000fe20003800000 */
[-C--:B0-----:R-:W-:Y:S01]  /*46b0*/  IMAD R6, R13, R20.reuse, RZ ;  /* 0x000000140d067224 */ /* 0x081fe200078e02ff */
[----:B------:R-:W-:Y:S01]  /*46c0*/  SHF.L.U64.HI R14, R20, 0x3, R21 ;  /* 0x00000003140e7819 */ /* 0x000fe20000010215 */
[----:B------:R-:W-:-:S04]  /*46d0*/  IMAD.WIDE.U32 R4, R19, R20, R4 ;  /* 0x0000001413047225 */ /* 0x000fc800078e0004 */
[----:B------:R-:W-:Y:S01]  /*46e0*/  IMAD R11, R19, R21, R6 ;  /* 0x00000015130b7224 */ /* 0x000fe200078e0206 */
[----:B------:R-:W-:Y:S01]  /*46f0*/  IADD3 R10, P3, R4, UR4, RZ ;  /* 0x00000004040a7c10 */ /* 0x000fe2000ff7e0ff */
[C---:B------:R-:W-:Y:S01]  /*4700*/  IMAD.SHL.U32 R9, R20.reuse, 0x8, RZ ;  /* 0x0000000814097824 */ /* 0x040fe200078e00ff */
[----:B------:R-:W-:Y:S01]  /*4710*/  LEA R7, P2, R20, R4, 0x7 ;  /* 0x0000000414077211 */ /* 0x000fe200078438ff */
[----:B------:R-:W-:-:S03]  /*4720*/  IMAD.IADD R15, R5, 0x1, R11 ;  /* 0x00000001050f7824 */ /* 0x000fc600078e020b */
[----:B------:R-:W-:Y:S02]  /*4730*/  IADD3 R8, P1, P0, R4, UR4, R9 ;  /* 0x0000000404087c10 */ /* 0x000fe4000f83e009 */
[----:B------:R-:W-:Y:S02]  /*4740*/  IADD3.X R11, R15, UR5, RZ, P3, !PT ;  /* 0x000000050f0b7c10 */ /* 0x000fe40009ffe4ff */
[----:B-----5:R-:W-:Y:S02]  /*4750*/  FSETP.NEU.AND P3, PT, R23, RZ, PT ;  /* 0x000000ff1700720b */ /* 0x020fe40003f6d000 */
[----:B------:R-:W-:Y:S02]  /*4760*/  LEA.HI.X R5, R20, R15, R21, 0x7, P2 ;  /* 0x0000000f14057211 */ /* 0x000fe400010f3c15 */
[C---:B------:R-:W-:Y:S02]  /*4770*/  IADD3 R6, P2, R7.reuse, UR4, RZ ;  /* 0x0000000407067c10 */ /* 0x040fe4000ff5e0ff */
[----:B------:R-:W-:-:S02]  /*4780*/  IADD3 R4, P4, P5, R7, UR4, R9 ;  /* 0x0000000407047c10 */ /* 0x000fc4000fd9e009 */
[----:B------:R-:W-:Y:S02]  /*4790*/  IADD3.X R7, R5, UR5, RZ, P2, !PT ;  /* 0x0000000505077c10 */ /* 0x000fe400097fe4ff */
[--C-:B------:R-:W-:Y:S02]  /*47a0*/  IADD3.X R9, R15, UR5, R14.reuse, P1, P0 ;  /* 0x000000050f097c10 */ /* 0x100fe40008fe040e */
[----:B------:R-:W-:Y:S01]  /*47b0*/  IADD3.X R5, R5, UR5, R14, P4, P5 ;  /* 0x0000000505057c10 */ /* 0x000fe2000a7ea40e */
[----:B------:R-:W-:Y:S06]  /*47c0*/  @!P3 BRA `(.L_x_37) ;  /* 0x0000006800a0b947 */ /* 0x000fec0003800000 */
[----:B------:R-:W0:Y:S01]  /*47d0*/  LDC.64 R20, c[0x0][0x7b0] ;  /* 0x0001ec00ff147b82 */ /* 0x000e220000000a00 */
[----:B------:R-:W-:Y:S01]  /*47e0*/  ULDC.64 UR6, c[0x0][0x7b8] ;  /* 0x0001ee0000067ab9 */ /* 0x000fe20000000a00 */
[----:B------:R-:W-:Y:S01]  /*47f0*/  ISETP.GE.AND P0, PT, R3, 0x1, PT ;  /* 0x000000010300780c */ /* 0x000fe20003f06270 */
[----:B------:R-:W-:Y:S02]  /*4800*/  UIMAD UR4, UR11, UR6, URZ ;  /* 0x000000060b0472a4 */ /* 0x000fe4000f8e023f */
[----:B------:R-:W-:Y:S01]  /*4810*/  IMAD.U32 R155, RZ, RZ, UR6 ;  /* 0x00000006ff9b7e24 */ /* 0x000fe2000f8e00ff */
[----:B------:R-:W-:Y:S01]  /*4820*/  BSSY B1, `(.L_x_38) ;  /* 0x000000e000017945 */ /* 0x000fe20003800000 */
[----:B------:R-:W-:Y:S01]  /*4830*/  ISETP.LT.OR P3, PT, R0, 0x1, !P0 ;  /* 0x000000010000780c */ /* 0x000fe20004761670 */
[----:B------:R-:W-:Y:S01]  /*4840*/  UIMAD UR4, UR42, UR7, UR4 ;  /* 0x000000072a0472a4 */ /* 0x000fe2000f8e0204 */
[----:B------:R-:W1:Y:S01]  /*4850*/  LDC.64 R14, c[0x0][0x7a8] ;  /* 0x0001ea00ff0e7b82 */ /* 0x000e620000000a00 */
[----:B------:R-:W-:-:S04]  /*4860*/  IMAD.WIDE.U32 R152, R155, UR42, R152 ;  /* 0x0000002a9b987c25 */ /* 0x000fc8000f8e0098 */
[----:B------:R-:W-:Y:S02]  /*4870*/  VIADD R153, R153, UR4 ;  /* 0x0000000499997c36 */ /* 0x000fe40008000000 */
[-C--:B0-----:R-:W-:Y:S02]  /*4880*/  IMAD R156, R13, R20.reuse, RZ ;  /* 0x000000140d9c7224 */ /* 0x081fe400078e02ff */
[----:B------:R-:W-:-:S04]  /*4890*/  IMAD.WIDE.U32 R154, R19, R20, R152 ;  /* 0x00000014139a7225 */ /* 0x000fc800078e0098 */
[----:B------:R-:W-:Y:S01]  /*48a0*/  IMAD R156, R19, R21, R156 ;  /* 0x00000015139c7224 */ /* 0x000fe200078e029c */
[----:B-1----:R-:W-:-:S04]  /*48b0*/  IADD3 R154, P1, R154, R14, RZ ;  /* 0x0000000e9a9a7210 */ /* 0x002fc80007f3e0ff */
[--C-:B------:R-:W-:Y:S02]  /*48c0*/  IADD3.X R155, R15, R155, R156.reuse, P1, !PT ;  /* 0x0000009b0f9b7210 */ /* 0x100fe40000ffe49c */
[----:B------:R-:W-:Y:S01]  /*48d0*/  PRMT R156, RZ, 0x7610, R156 ;  /* 0x00007610ff9c7816 */ /* 0x000fe2000000009c */
[----:B------:R-:W-:Y:S06]  /*48e0*/  @P3 BRA `(.L_x_39) ;  /* 0x0000000000043947 */ /* 0x000fec0003800000 */
[----:B------:R0:W5:Y:S02]  /*48f0*/  LDG.E.U8 R156, desc[UR36][R154.64] ;  /* 0x000000249a9c7981 */ /* 0x000164000c1e1100 */
.L_x_39:
[----:B------:R-:W-:Y:S05]  /*4900*/  BSYNC B1 ;  /* 0x0000000000017941 */ /* 0x000fea0003800000 */
.L_x_38:
[----:B-----5:R-:W-:Y:S01]  /*4910*/  LOP3.LUT R156, R156, 0xff, RZ, 0xc0, !PT ;  /* 0x000000ff9c9c7812 */ /* 0x020fe200078ec0ff */
[----:B------:R-:W-:Y:S01]  /*4920*/  BSSY B1, `(.L_x_40) ;  /* 0x000000b000017945 */ /* 0x000fe20003800000 */
[----:B------:R-:W-:Y:S02]  /*4930*/  ISETP.LT.OR P2, PT, R0, 0x2, !P0 ;  /* 0x000000020000780c */ /* 0x000fe40004741670 */
[----:B------:R-:W-:-:S05]  /*4940*/  F2FP.F16.E4M3.UNPACK_B R156, R156 ;  /* 0x0000009cff9c723e */ /* 0x000fca00020006ff */
[----:B------:R-:W-:-:S05]  /*4950*/  HADD2.F32 R156, -RZ, R156.H0_H0 ;  /* 0x2000009cff9c7230 */ /* 0x000fca0000004100 */
[----:B------:R-:W-:-:S04]  /*4960*/  FMUL R157, R156, R23 ;  /* 0x000000179c9d7220 */ /* 0x000fc80000400000 */
[----:B------:R-:W-:Y:S01]  /*4970*/  FFMA R157, R88, R164, R157 ;  /* 0x000000a4589d7223 */ /* 0x000fe2000000009d */
[----:B------:R-:W-:-:S04]  /*4980*/  PRMT R88, RZ, 0x7610, R88 ;  /* 0x00007610ff587816 */ /* 0x000fc80000000058 */
[----:B------:R-:W-:-:S05]  /*4990*/  F2FP.SATFINITE.E4M3.F32.PACK_AB_MERGE_C R157, RZ, R157, RZ ;  /* 0x0000009dff9d723e */ /* 0x000fca00048070ff */
[----:B------:R1:W-:Y:S01]  /*49a0*/  @!P3 STG.E.U8 desc[UR36][R10.64], R157 ;  /* 0x0000009d0a00b986 */ /* 0x0003e2000c101124 */
[----:B------:R-:W-:Y:S05]  /*49b0*/  @P2 BRA `(.L_x_41) ;  /* 0x0000000000042947 */ /* 0x000fea0003800000 */
[----:B------:R2:W5:Y:S02]  /*49c0*/  LDG.E.U8 R88, desc[UR36][R154.64+0x1] ;  /* 0x000001249a587981 */ /* 0x000564000c1e1100 */
.L_x_41:
[----:B------:R-:W-:Y:S05]  /*49d0*/  BSYNC B1 ;  /* 0x0000000000017941 */ /* 0x000fea0003800000 */
.L_x_40:
[----:B-----5:R-:W-:Y:S01]  /*49e0*/  LOP3.LUT R88, R88, 0xff, RZ, 0xc0, !PT ;  /* 0x000000ff58587812 */ /* 0x020fe200078ec0ff */
[----:B------:R-:W-:Y:S01]  /*49f0*/  BSSY B1, `(.L_x_42) ;  /* 0x0000013000017945 */ /* 0x000fe20003800000 */
[----:B------:R-:W-:Y:S02]  /*4a00*/  IADD3 R159, P1, R19, 0x8, RZ ;  /* 0x00000008139f7810 */ /* 0x000fe40007f3e0ff */
[----:B------:R-:W-:-:S03]  /*4a10*/  F2FP.F16.E4M3.UNPACK_B R88, R88 ;  /* 0x00000058ff58723e */ /* 0x000fc600020006ff */
[----:B-1----:R-:W-:Y:S01]  /*4a20*/  IMAD.X R157, RZ, RZ, R13, P1 ;  /* 0x000000ffff9d7224 */ /* 0x002fe200008e060d */
[----:B------:R-:W-:Y:S01]  /*4a30*/  ISETP.GE.AND P1, PT, R3, 0x9, PT ;  /* 0x000000090300780c */ /* 0x000fe20003f26270 */
[----:B------:R-:W-:Y:S02]  /*4a40*/  HADD2.F32 R88, -RZ, R88.H0_H0 ;  /* 0x20000058ff587230 */ /* 0x000fe40000004100 */
[-C--:B------:R-:W-:Y:S01]  /*4a50*/  IMAD R158, R157, R20.reuse, RZ ;  /* 0x000000149d9e7224 */ /* 0x080fe200078e02ff */
[----:B------:R-:W-:Y:S01]  /*4a60*/  ISETP.LT.OR P4, PT, R0, 0x1, !P1 ;  /* 0x000000010000780c */ /* 0x000fe20004f81670 */
[----:B------:R-:W-:-:S04]  /*4a70*/  IMAD.WIDE.U32 R156, R159, R20, R152 ;  /* 0x000000149f9c7225 */ /* 0x000fc800078e0098 */
[----:B------:R-:W-:Y:S01]  /*4a80*/  FMUL R88, R88, R23 ;  /* 0x0000001758587220 */ /* 0x000fe20000400000 */
[----:B------:R-:W-:-:S03]  /*4a90*/  IMAD R158, R159, R21, R158 ;  /* 0x000000159f9e7224 */ /* 0x000fc600078e029e */
[----:B------:R-:W-:Y:S01]  /*4aa0*/  FFMA R89, R89, R164, R88 ;  /* 0x000000a459597223 */ /* 0x000fe20000000058 */
[----:B------:R-:W-:Y:S02]  /*4ab0*/  IADD3 R88, P3, R156, R14, RZ ;  /* 0x0000000e9c587210 */ /* 0x000fe40007f7e0ff */
[----:B------:R-:W-:Y:S02]  /*4ac0*/  PRMT R156, RZ, 0x7610, R156 ;  /* 0x00007610ff9c7816 */ /* 0x000fe4000000009c */
[----:B------:R-:W-:Y:S02]  /*4ad0*/  F2FP.SATFINITE.E4M3.F32.PACK_AB_MERGE_C R159, RZ, R89, RZ ;  /* 0x00000059ff9f723e */ /* 0x000fe400048070ff */
[----:B------:R-:W-:-:S03]  /*4ae0*/  IADD3.X R89, R15, R157, R158, P3, !PT ;  /* 0x0000009d0f597210 */ /* 0x000fc60001ffe49e */
[----:B------:R1:W-:Y:S01]  /*4af0*/  @!P2 STG.E.U8 desc[UR36][R10.64+0x1], R159 ;  /* 0x0000019f0a00a986 */ /* 0x0003e2000c101124 */
[----:B------:R-:W-:Y:S05]  /*4b00*/  @P4 BRA `(.L_x_43) ;  /* 0x0000000000044947 */ /* 0x000fea0003800000 */
[----:B------:R3:W5:Y:S02]  /*4b10*/  LDG.E.U8 R156, desc[UR36][R88.64] ;  /* 0x00000024589c7981 */ /* 0x000764000c1e1100 */
.L_x_43:
[----:B------:R-:W-:Y:S05]  /*4b20*/  BSYNC B1 ;  /* 0x0000000000017941 */ /* 0x000fea0003800000 */
.L_x_42:
        /* <DEDUP_REMOVED lines=12> */
.L_x_45:
[----:B------:R-:W-:Y:S05]  /*4bf0*/  BSYNC B1 ;  /* 0x0000000000017941 */ /* 0x000fea0003800000 */
.L_x_44:
[----:B-----5:R-:W-:Y:S01]  /*4c00*/  LOP3.LUT R90, R90, 0xff, RZ, 0xc0, !PT ;  /* 0x000000ff5a5a7812 */ /* 0x020fe200078ec0ff */
[----:B------:R-:W-:Y:S01]  /*4c10*/  BSSY B1, `(.L_x_46) ;  /* 0x000000b000017945 */ /* 0x000fe20003800000 */
[----:B------:R-:W-:Y:S02]  /*4c20*/  ISETP.LT.OR P3, PT, R0, 0x9, !P0 ;  /* 0x000000090000780c */ /* 0x000fe40004761670 */
[----:B------:R-:W-:-:S05]  /*4c30*/  F2FP.F16.E4M3.UNPACK_B R90, R90 ;  /* 0x0000005aff5a723e */ /* 0x000fca00020006ff */
[----:B------:R-:W-:-:S05]  /*4c40*/  HADD2.F32 R90, -RZ, R90.H0_H0 ;  /* 0x2000005aff5a7230 */ /* 0x000fca0000004100 */
[----:B------:R-:W-:-:S04]  /*4c50*/  FMUL R90, R90, R23 ;  /* 0x000000175a5a7220 */ /* 0x000fc80000400000 */
[----:B------:R-:W-:-:S05]  /*4c60*/  FFMA R90, R91, R164, R90 ;  /* 0x000000a45b5a7223 */ /* 0x000fca000000005a */
[----:B------:R-:W-:Y:S02]  /*4c70*/  F2FP.SATFINITE.E4M3.F32.PACK_AB_MERGE_C R91, RZ, R90, RZ ;  /* 0x0000005aff5b723e */ /* 0x000fe400048070ff */
[----:B------:R-:W-:-:S03]  /*4c80*/  PRMT R90, RZ, 0x7610, R90 ;  /* 0x00007610ff5a7816 */ /* 0x000fc6000000005a */
[----:B------:R0:W-:Y:S01]  /*4c90*/  @!P2 STG.E.U8 desc[UR36][R8.64+0x1], R91 ;  /* 0x0000015b0800a986 */ /* 0x0001e2000c101124 */
[----:B------:R-:W-:Y:S05]  /*4ca0*/  @P3 BRA `(.L_x_47) ;  /* 0x0000000000043947 */ /* 0x000fea0003800000 */
[----:B------:R0:W5:Y:S02]  /*4cb0*/  LDG.E.U8 R90, desc[UR36][R154.64+0x8] ;  /* 0x000008249a5a7981 */ /* 0x000164000c1e1100 */
.L_x_47:
[----:B------:R-:W-:Y:S05]  /*4cc0*/  BSYNC B1 ;  /* 0x0000000000017941 */ /* 0x000fea0003800000 */
.L_x_46:
[----:B-----5:R-:W-:Y:S01]  /*4cd0*/  LOP3.LUT R90, R90, 0xff, RZ, 0xc0, !PT ;  /* 0x000000ff5a5a7812 */ /* 0x020fe200078ec0ff */
[----:B------:R-:W-:Y:S01]  /*4ce0*/  BSSY B1, `(.L_x_48) ;  /* 0x000000b000017945 */ /* 0x000fe20003800000 */
[----:B------:R-:W-:Y:S02]  /*4cf0*/  ISETP.LT.OR P2, PT, R0, 0xa, !P0 ;  /* 0x0000000a0000780c */ /* 0x000fe40004741670 */
[----:B------:R-:W-:-:S05]  /*4d00*/  F2FP.F16.E4M3.UNPACK_B R90, R90 ;  /* 0x0000005aff5a723e */ /* 0x000fca00020006ff */
[----:B------:R-:W-:-:S05]  /*4d10*/  HADD2.F32 R90, -RZ, R90.H0_H0 ;  /* 0x2000005aff5a7230 */ /* 0x000fca0000004100 */
[----:B0-----:R-:W-:Y:S01]  /*4d20*/  FMUL R91, R90, R23 ;  /* 0x000000175a5b7220 */ /* 0x001fe20000400000 */
[----:B------:R-:W-:-:S03]  /*4d30*/  PRMT R90, RZ, 0x7610, R90 ;  /* 0x00007610ff5a7816 */ /* 0x000fc6000000005a */
[----:B------:R-:W-:-:S05]  /*4d40*/  FFMA R91, R92, R164, R91 ;  /* 0x000000a45c5b7223 */ /* 0x000fca000000005b */
[----:B------:R-:W-:-:S05]  /*4d50*/  F2FP.SATFINITE.E4M3.F32.PACK_AB_MERGE_C R91, RZ, R91, RZ ;  /* 0x0000005bff5b723e */ /* 0x000fca00048070ff */
[----:B------:R0:W-:Y:S01]  /*4d60*/  @!P3 STG.E.U8 desc[UR36][R10.64+0x8], R91 ;  /* 0x0000085b0a00b986 */ /* 0x0001e2000c101124 */
[----:B------:R-:W-:Y:S05]  /*4d70*/  @P2 BRA `(.L_x_49) ;  /* 0x0000000000042947 */ /* 0x000fea0003800000 */
[----:B------:R0:W5:Y:S02]  /*4d80*/  LDG.E.U8 R90, desc[UR36][R154.64+0x9] ;  /* 0x000009249a5a7981 */ /* 0x000164000c1e1100 */
.L_x_49:
[----:B------:R-:W-:Y:S05]  /*4d90*/  BSYNC B1 ;  /* 0x0000000000017941 */ /* 0x000fea0003800000 */
.L_x_48:
[----:B-----5:R-:W-:Y:S01]  /*4da0*/  LOP3.LUT R90, R90, 0xff, RZ, 0xc0, !PT ;  /* 0x000000ff5a5a7812 */ /* 0x020fe200078ec0ff */
[----:B------:R-:W-:Y:S01]  /*4db0*/  BSSY B1, `(.L_x_50) ;  /* 0x000000b000017945 */ /* 0x000fe20003800000 */
[----:B------:R-:W-:Y:S02]  /*4dc0*/  ISETP.LT.OR P3, PT, R0, 0x9, !P1 ;  /* 0x000000090000780c */ /* 0x000fe40004f61670 */
[----:B------:R-:W-:-:S05]  /*4dd0*/  F2FP.F16.E4M3.UNPACK_B R90, R90 ;  /* 0x0000005aff5a723e */ /* 0x000fca00020006ff */
[----:B------:R-:W-:-:S05]  /*4de0*/  HADD2.F32 R90, -RZ, R90.H0_H0 ;  /* 0x2000005aff5a7230 */ /* 0x000fca0000004100 */
[----:B------:R-:W-:-:S04]  /*4df0*/  FMUL R90, R90, R23 ;  /* 0x000000175a5a7220 */ /* 0x000fc80000400000 */
[----:B------:R-:W-:-:S05]  /*4e00*/  FFMA R90, R93, R164, R90 ;  /* 0x000000a45d5a7223 */ /* 0x000fca000000005a */
[----:B0-----:R-:W-:Y:S02]  /*4e10*/  F2FP.SATFINITE.E4M3.F32.PACK_AB_MERGE_C R91, RZ, R90, RZ ;  /* 0x0000005aff5b723e */ /* 0x001fe400048070ff */
[----:B------:R-:W-:-:S03]  /*4e20*/  PRMT R90, RZ, 0x7610, R90 ;  /* 0x00007610ff5a7816 */ /* 0x000fc6000000005a */
[----:B------:R0:W-:Y:S01]  /*4e30*/  @!P2 STG.E.U8 desc[UR36][R10.64+0x9], R91 ;  /* 0x0000095b0a00a986 */ /* 0x0001e2000c101124 */
[----:B------:R-:W-:Y:S05]  /*4e40*/  @P3 BRA `(.L_x_51) ;  /* 0x0000000000043947 */ /* 0x000fea0003800000 */
[----:B------:R0:W5:Y:S02]  /*4e50*/  LDG.E.U8 R90, desc[UR36][R88.64+0x8] ;  /* 0x00000824585a7981 */ /* 0x000164000c1e1100 */
.L_x_51:
[----:B------:R-:W-:Y:S05]  /*4e60*/  BSYNC B1 ;  /* 0x0000000000017941 */ /* 0x000fea0003800000 */
.L_x_50:
        /* <DEDUP_REMOVED lines=12> */
.L_x_53:
[----:B------:R-:W-:Y:S05]  /*4f30*/  BSYNC B1 ;  /* 0x0000000000017941 */ /* 0x000fea0003800000 */
.L_x_52:
        /* <DEDUP_REMOVED lines=12> */
.L_x_55:
[----:B------:R-:W-:Y:S05]  /*5000*/  BSYNC B1 ;  /* 0x0000000000017941 */ /* 0x000fea0003800000 */
.L_x_54:
        /* <DEDUP_REMOVED lines=12> */
.L_x_57:
[----:B------:R-:W-:Y:S05]  /*50d0*/  BSYNC B1 ;  /* 0x0000000000017941 */ /* 0x000fea0003800000 */
.L_x_56:
        /* <DEDUP_REMOVED lines=12> */
.L_x_59:
[----:B------:R-:W-:Y:S05]  /*51a0*/  BSYNC B1 ;  /* 0x0000000000017941 */ /* 0x000fea0003800000 */
.L_x_58:
        /* <DEDUP_REMOVED lines=12> */
.L_x_61:
[----:B------:R-:W-:Y:S05]  /*5270*/  BSYNC B1 ;  /* 0x0000000000017941 */ /* 0x000fea0003800000 */
.L_x_60:
        /* <DEDUP_REMOVED lines=12> */
.L_x_63:
[----:B------:R-:W-:Y:S05]  /*5340*/  BSYNC B1 ;  /* 0x0000000000017941 */ /* 0x000fea0003800000 */
.L_x_62:
        /* <DEDUP_REMOVED lines=12> */
.L_x_65:
[----:B------:R-:W-:Y:S05]  /*5410*/  BSYNC B1 ;  /* 0x0000000000017941 */ /* 0x000fea0003800000 */
.L_x_64:
        /* <DEDUP_REMOVED lines=12> */
.L_x_67:
[----:B------:R-:W-:Y:S05]  /*54e0*/  BSYNC B1 ;  /* 0x0000000000017941 */ /* 0x000fea0003800000 */
.L_x_66:
        /* <DEDUP_REMOVED lines=12> */
.L_x_69:
[----:B------:R-:W-:Y:S05]  /*55b0*/  BSYNC B1 ;  /* 0x0000000000017941 */ /* 0x000fea0003800000 */
.L_x_68:
        /* <DEDUP_REMOVED lines=12> */
.L_x_71:
[----:B------:R-:W-:Y:S05]  /*5680*/  BSYNC B1 ;  /* 0x0000000000017941 */ /* 0x000fea0003800000 */
.L_x_70:
        /* <DEDUP_REMOVED lines=12> */
.L_x_73:
[----:B------:R-:W-:Y:S05]  /*5750*/  BSYNC B1 ;  /* 0x0000000000017941 */ /* 0x000fea0003800000 */
.L_x_72:
        /* <DEDUP_REMOVED lines=12> */
.L_x_75:
[----:B------:R-:W-:Y:S05]  /*5820*/  BSYNC B1 ;  /* 0x0000000000017941 */ /* 0x000fea0003800000 */
.L_x_74:
        /* <DEDUP_REMOVED lines=12> */
.L_x_77:
[----:B------:R-:W-:Y:S05]  /*58f0*/  BSYNC B1 ;  /* 0x0000000000017941 */ /* 0x000fea0003800000 */
.L_x_76:
        /* <DEDUP_REMOVED lines=12> */
.L_x_79:
[----:B------:R-:W-:Y:S05]  /*59c0*/  BSYNC B1 ;  /* 0x0000000000017941 */ /* 0x000fea0003800000 */
.L_x_78:
        /* <DEDUP_REMOVED lines=12> */
.L_x_81:
[----:B------:R-:W-:Y:S05]  /*5a90*/  BSYNC B1 ;  /* 0x0000000000017941 */ /* 0x000fea0003800000 */
.L_x_80:
        /* <DEDUP_REMOVED lines=12> */
.L_x_83:
[----:B------:R-:W-:Y:S05]  /*5b60*/  BSYNC B1 ;  /* 0x0000000000017941 */ /* 0x000fea0003800000 */
.L_x_82:
        /* <DEDUP_REMOVED lines=12> */
.L_x_85:
[----:B------:R-:W-:Y:S05]  /*5c30*/  BSYNC B1 ;  /* 0x0000000000017941 */ /* 0x000fea0003800000 */
.L_x_84:
        /* <DEDUP_REMOVED lines=12> */
.L_x_87:
[----:B------:R-:W-:Y:S05]  /*5d00*/  BSYNC B1 ;  /* 0x0000000000017941 */ /* 0x000fea0003800000 */
.L_x_86:
        /* <DEDUP_REMOVED lines=12> */
.L_x_89:
[----:B------:R-:W-:Y:S05]  /*5dd0*/  BSYNC B1 ;  /* 0x0000000000017941 */ /* 0x000fea0003800000 */
.L_x_88:
        /* <DEDUP_REMOVED lines=12> */
.L_x_91:
[----:B------:R-:W-:Y:S05]  /*5ea0*/  BSYNC B1 ;  /* 0x0000000000017941 */ /* 0x000fea0003800000 */
.L_x_90:
        /* <DEDUP_REMOVED lines=12> */
.L_x_93:
[----:B------:R-:W-:Y:S05]  /*5f70*/  BSYNC B1 ;  /* 0x0000000000017941 */ /* 0x000fea0003800000 */
.L_x_92:
        /* <DEDUP_REMOVED lines=12> */
.L_x_95:
[----:B------:R-:W-:Y:S05]  /*6040*/  BSYNC B1 ;  /* 0x0000000000017941 */ /* 0x000fea0003800000 */
.L_x_94:
        /* <DEDUP_REMOVED lines=12> */
.L_x_97:
[----:B------:R-:W-:Y:S05]  /*6110*/  BSYNC B1 ;  /* 0x0000000000017941 */ /* 0x000fea0003800000 */
.L_x_96:
        /* <DEDUP_REMOVED lines=12> */
.L_x_99:
[----:B------:R-:W-:Y:S05]  /*61e0*/  BSYNC B1 ;  /* 0x0000000000017941 */ /* 0x000fea0003800000 */
.L_x_98:
        /* <DEDUP_REMOVED lines=12> */
.L_x_101:
[----:B------:R-:W-:Y:S05]  /*62b0*/  BSYNC B1 ;  /* 0x0000000000017941 */ /* 0x000fea0003800000 */
.L_x_100:
        /* <DEDUP_REMOVED lines=12> */
.L_x_103:
[----:B------:R-:W-:Y:S05]  /*6380*/  BSYNC B1 ;  /* 0x0000000000017941 */ /* 0x000fea0003800000 */
.L_x_102:
        /* <DEDUP_REMOVED lines=12> */
.L_x_105:
[----:B------:R-:W-:Y:S05]  /*6450*/  BSYNC B1 ;  /* 0x0000000000017941 */ /* 0x000fea0003800000 */
.L_x_104:
        /* <DEDUP_REMOVED lines=12> */
.L_x_107:
[----:B------:R-:W-:Y:S05]  /*6520*/  BSYNC B1 ;  /* 0x0000000000017941 */ /* 0x000fea0003800000 */
.L_x_106:
        /* <DEDUP_REMOVED lines=12> */
.L_x_109:
[----:B------:R-:W-:Y:S05]  /*65f0*/  BSYNC B1 ;  /* 0x0000000000017941 */ /* 0x000fea0003800000 */
.L_x_108:
        /* <DEDUP_REMOVED lines=12> */
.L_x_111:
[----:B------:R-:W-:Y:S05]  /*66c0*/  BSYNC B1 ;  /* 0x0000000000017941 */ /* 0x000fea0003800000 */
.L_x_110:
        /* <DEDUP_REMOVED lines=12> */
.L_x_113:
[----:B------:R-:W-:Y:S05]  /*6790*/  BSYNC B1 ;  /* 0x0000000000017941 */ /* 0x000fea0003800000 */
.L_x_112:
        /* <DEDUP_REMOVED lines=12> */
.L_x_115:
[----:B------:R-:W-:Y:S05]  /*6860*/  BSYNC B1 ;  /* 0x0000000000017941 */ /* 0x000fea0003800000 */
.L_x_114:
        /* <DEDUP_REMOVED lines=12> */
.L_x_117:
[----:B------:R-:W-:Y:S05]  /*6930*/  BSYNC B1 ;  /* 0x0000000000017941 */ /* 0x000fea0003800000 */
.L_x_116:
        /* <DEDUP_REMOVED lines=12> */
.L_x_119:
[----:B------:R-:W-:Y:S05]  /*6a00*/  BSYNC B1 ;  /* 0x0000000000017941 */ /* 0x000fea0003800000 */
.L_x_118:
        /* <DEDUP_REMOVED lines=12> */
.L_x_121:
[----:B------:R-:W-:Y:S05]  /*6ad0*/  BSYNC B1 ;  /* 0x0000000000017941 */ /* 0x000fea0003800000 */
.L_x_120:
        /* <DEDUP_REMOVED lines=12> */
.L_x_123:
[----:B------:R-:W-:Y:S05]  /*6ba0*/  BSYNC B1 ;  /* 0x0000000000017941 */ /* 0x000fea0003800000 */
.L_x_122:
        /* <DEDUP_REMOVED lines=12> */
.L_x_125:
[----:B------:R-:W-:Y:S05]  /*6c70*/  BSYNC B1 ;  /* 0x0000000000017941 */ /* 0x000fea0003800000 */
.L_x_124:
        /* <DEDUP_REMOVED lines=12> */
.L_x_127:
[----:B------:R-:W-:Y:S05]  /*6d40*/  BSYNC B1 ;  /* 0x0000000000017941 */ /* 0x000fea0003800000 */
.L_x_126:
        /* <DEDUP_REMOVED lines=12> */
.L_x_129:
[----:B------:R-:W-:Y:S05]  /*6e10*/  BSYNC B1 ;  /* 0x0000000000017941 */ /* 0x000fea0003800000 */
.L_x_128:
        /* <DEDUP_REMOVED lines=12> */
.L_x_131:
[----:B------:R-:W-:Y:S05]  /*6ee0*/  BSYNC B1 ;  /* 0x0000000000017941 */ /* 0x000fea0003800000 */
.L_x_130:
        /* <DEDUP_REMOVED lines=12> */
.L_x_133:
[----:B------:R-:W-:Y:S05]  /*6fb0*/  BSYNC B1 ;  /* 0x0000000000017941 */ /* 0x000fea0003800000 */
.L_x_132:
        /* <DEDUP_REMOVED lines=12> */
.L_x_135:
[----:B------:R-:W-:Y:S05]  /*7080*/  BSYNC B1 ;  /* 0x0000000000017941 */ /* 0x000fea0003800000 */
.L_x_134:
        /* <DEDUP_REMOVED lines=12> */
.L_x_137:
[----:B------:R-:W-:Y:S05]  /*7150*/  BSYNC B1 ;  /* 0x0000000000017941 */ /* 0x000fea0003800000 */
.L_x_136:
        /* <DEDUP_REMOVED lines=12> */
.L_x_139:
[----:B------:R-:W-:Y:S05]  /*7220*/  BSYNC B1 ;  /* 0x0000000000017941 */ /* 0x000fea0003800000 */
.L_x_138:
        /* <DEDUP_REMOVED lines=12> */
.L_x_141:
[----:B------:R-:W-:Y:S05]  /*72f0*/  BSYNC B1 ;  /* 0x0000000000017941 */ /* 0x000fea0003800000 */
.L_x_140:
        /* <DEDUP_REMOVED lines=12> */
.L_x_143:
[----:B------:R-:W-:Y:S05]  /*73c0*/  BSYNC B1 ;  /* 0x0000000000017941 */ /* 0x000fea0003800000 */
.L_x_142:
        /* <DEDUP_REMOVED lines=12> */
.L_x_145:
[----:B------:R-:W-:Y:S05]  /*7490*/  BSYNC B1 ;  /* 0x0000000000017941 */ /* 0x000fea0003800000 */
.L_x_144:
        /* <DEDUP_REMOVED lines=12> */
.L_x_147:
[----:B------:R-:W-:Y:S05]  /*7560*/  BSYNC B1 ;  /* 0x0000000000017941 */ /* 0x000fea0003800000 */
.L_x_146:
        /* <DEDUP_REMOVED lines=12> */
.L_x_149:
[----:B------:R-:W-:Y:S05]  /*7630*/  BSYNC B1 ;  /* 0x0000000000017941 */ /* 0x000fea0003800000 */
.L_x_148:
        /* <DEDUP_REMOVED lines=12> */
.L_x_151:
[----:B------:R-:W-:Y:S05]  /*7700*/  BSYNC B1 ;  /* 0x0000000000017941 */ /* 0x000fea0003800000 */
.L_x_150:
        /* <DEDUP_REMOVED lines=12> */
.L_x_153:
[----:B------:R-:W-:Y:S05]  /*77d0*/  BSYNC B1 ;  /* 0x0000000000017941 */ /* 0x000fea0003800000 */
.L_x_152:
        /* <DEDUP_REMOVED lines=12> */
.L_x_155:
[----:B------:R-:W-:Y:S05]  /*78a0*/  BSYNC B1 ;  /* 0x0000000000017941 */ /* 0x000fea0003800000 */
.L_x_154:
        /* <DEDUP_REMOVED lines=12> */
.L_x_157:
[----:B------:R-:W-:Y:S05]  /*7970*/  BSYNC B1 ;  /* 0x0000000000017941 */ /* 0x000fea0003800000 */
.L_x_156:
        /* <DEDUP_REMOVED lines=12> */
.L_x_159:
[----:B------:R-:W-:Y:S05]  /*7a40*/  BSYNC B1 ;  /* 0x0000000000017941 */ /* 0x000fea0003800000 */
.L_x_158:
        /* <DEDUP_REMOVED lines=12> */
.L_x_161:
[----:B------:R-:W-:Y:S05]  /*7b10*/  BSYNC B1 ;  /* 0x0000000000017941 */ /* 0x000fea0003800000 */
.L_x_160:
        /* <DEDUP_REMOVED lines=12> */
.L_x_163:
[----:B------:R-:W-:Y:S05]  /*7be0*/  BSYNC B1 ;  /* 0x0000000000017941 */ /* 0x000fea0003800000 */
.L_x_162:
[----:B-----5:R-:W-:Y:S01]  /*7bf0*/  LOP3.LUT R90, R90, 0xff, RZ, 0xc0, !PT ;  /* 0x000000ff5a5a7812 */ /* 0x020fe200078ec0ff */
[----:B------:R-:W-:Y:S01]  /*7c00*/  BSSY B1, `(.L_x_164) ;  /* 0x000000b000017945 */ /* 0x000fe20003800000 */
[----:B------:R-:W-:Y:S02]  /*7c10*/  ISETP.LT.OR P1, PT, R0, 0x7a, !P1 ;  /* 0x0000007a0000780c */ /* 0x000fe40004f21670 */
[----:B------:R-:W-:Y:S02]  /*7c20*/  F2FP.F16.E4M3.UNPACK_B R90, R90 ;  /* 0x0000005aff5a723e */ /* 0x000fe400020006ff */
[----:B01----:R-:W-:-:S03]  /*7c30*/  PRMT R10, RZ, 0x7610, R10 ;  /* 0x00007610ff0a7816 */ /* 0x003fc6000000000a */
[----:B------:R-:W-:-:S05]  /*7c40*/  HADD2.F32 R90, -RZ, R90.H0_H0 ;  /* 0x2000005aff5a7230 */ /* 0x000fca0000004100 */
[----:B------:R-:W-:-:S04]  /*7c50*/  FMUL R11, R90, R23 ;  /* 0x000000175a0b7220 */ /* 0x000fc80000400000 */
[----:B------:R-:W-:-:S05]  /*7c60*/  FFMA R11, R150, R164, R11 ;  /* 0x000000a4960b7223 */ /* 0x000fca000000000b */
[----:B------:R-:W-:-:S05]  /*7c70*/  F2FP.SATFINITE.E4M3.F32.PACK_AB_MERGE_C R11, RZ, R11, RZ ;  /* 0x0000000bff0b723e */ /* 0x000fca00048070ff */
[----:B------:R0:W-:Y:S01]  /*7c80*/  @!P2 STG.E.U8 desc[UR36][R8.64+0x78], R11 ;  /* 0x0000780b0800a986 */ /* 0x0001e2000c101124 */
[----:B------:R-:W-:Y:S05]  /*7c90*/  @P1 BRA `(.L_x_165) ;  /* 0x0000000000041947 */ /* 0x000fea0003800000 */
[----:B------:R1:W5:Y:S02]  /*7ca0*/  LDG.E.U8 R10, desc[UR36][R88.64+0x79] ;  /* 0x00007924580a7981 */ /* 0x000364000c1e1100 */
.L_x_165:
[----:B------:R-:W-:Y:S05]  /*7cb0*/  BSYNC B1 ;  /* 0x0000000000017941 */ /* 0x000fea0003800000 */
.L_x_164:
[----:B-----5:R-:W-:Y:S01]  /*7cc0*/  LOP3.LUT R10, R10, 0xff, RZ, 0xc0, !PT ;  /* 0x000000ff0a0a7812 */ /* 0x020fe200078ec0ff */
[----:B------:R-:W-:Y:S01]  /*7cd0*/  BSSY B1, `(.L_x_166) ;  /* 0x0000013000017945 */ /* 0x000fe20003800000 */
[----:B-1-3--:R-:W-:Y:S02]  /*7ce0*/  IADD3 R89, P0, R19, 0x80, RZ ;  /* 0x0000008013597810 */ /* 0x00afe40007f1e0ff */
[----:B------:R-:W-:-:S03]  /*7cf0*/  F2FP.F16.E4M3.UNPACK_B R10, R10 ;  /* 0x0000000aff0a723e */ /* 0x000fc600020006ff */
[----:B0-----:R-:W-:Y:S01]  /*7d00*/  IMAD.X R11, RZ, RZ, R13, P0 ;  /* 0x000000ffff0b7224 */ /* 0x001fe200000e060d */
[----:B------:R-:W-:Y:S01]  /*7d10*/  ISETP.GE.AND P0, PT, R3, 0x81, PT ;  /* 0x000000810300780c */ /* 0x000fe20003f06270 */
[----:B------:R-:W-:Y:S02]  /*7d20*/  HADD2.F32 R10, -RZ, R10.H0_H0 ;  /* 0x2000000aff0a7230 */ /* 0x000fe40000004100 */
[-C--:B------:R-:W-:Y:S01]  /*7d30*/  IMAD R90, R11, R20.reuse, RZ ;  /* 0x000000140b5a7224 */ /* 0x080fe200078e02ff */
[----:B------:R-:W-:Y:S02]  /*7d40*/  ISETP.LT.OR P3, PT, R0, 0x1, !P0 ;  /* 0x000000010000780c */ /* 0x000fe40004761670 */
[----:B------:R-:W-:Y:S01]  /*7d50*/  FMUL R88, R10, R23 ;  /* 0x000000170a587220 */ /* 0x000fe20000400000 */
[----:B------:R-:W-:-:S04]  /*7d60*/  IMAD.WIDE.U32 R10, R89, R20, R152 ;  /* 0x00000014590a7225 */ /* 0x000fc800078e0098 */
[----:B------:R-:W-:Y:S01]  /*7d70*/  FFMA R88, R151, R164, R88 ;  /* 0x000000a497587223 */ /* 0x000fe20000000058 */
[----:B------:R-:W-:Y:S01]  /*7d80*/  IMAD R90, R89, R21, R90 ;  /* 0x00000015595a7224 */ /* 0x000fe200078e025a */
[----:B------:R-:W-:-:S03]  /*7d90*/  IADD3 R10, P2, R10, R14, RZ ;  /* 0x0000000e0a0a7210 */ /* 0x000fc60007f5e0ff */
[----:B------:R-:W-:Y:S02]  /*7da0*/  F2FP.SATFINITE.E4M3.F32.PACK_AB_MERGE_C R89, RZ, R88, RZ ;  /* 0x00000058ff59723e */ /* 0x000fe400048070ff */
[----:B------:R-:W-:Y:S02]  /*7db0*/  IADD3.X R11, R15, R11, R90, P2, !PT ;  /* 0x0000000b0f0b7210 */ /* 0x000fe400017fe45a */
[----:B------:R-:W-:Y:S01]  /*7dc0*/  PRMT R88, RZ, 0x7610, R88 ;  /* 0x00007610ff587816 */ /* 0x000fe20000000058 */
[----:B------:R0:W-:Y:S01]  /*7dd0*/  @!P1 STG.E.U8 desc[UR36][R8.64+0x79], R89 ;  /* 0x0000795908009986 */ /* 0x0001e2000c101124 */
[----:B------:R-:W-:Y:S05]  /*7de0*/  @P3 BRA `(.L_x_167) ;  /* 0x0000000000043947 */ /* 0x000fea0003800000 */
[----:B------:R1:W5:Y:S02]  /*7df0*/  LDG.E.U8 R88, desc[UR36][R10.64] ;  /* 0x000000240a587981 */ /* 0x000364000c1e1100 */
.L_x_167:
[----:B------:R-:W-:Y:S05]  /*7e00*/  BSYNC B1 ;  /* 0x0000000000017941 */ /* 0x000fea0003800000 */
.L_x_166:
[----:B-----5:R-:W-:Y:S01]  /*7e10*/  LOP3.LUT R88, R88, 0xff, RZ, 0xc0, !PT ;  /* 0x000000ff58587812 */ /* 0x020fe200078ec0ff */
[----:B------:R-:W-:Y:S01]  /*7e20*/  BSSY B1, `(.L_x_168) ;  /* 0x000000b000017945 */ /* 0x000fe20003800000 */
[----:B------:R-:W-:Y:S02]  /*7e30*/  ISETP.LT.OR P2, PT, R0, 0x2, !P0 ;  /* 0x000000020000780c */ /* 0x000fe40004741670 */
[----:B------:R-:W-:Y:S02]  /*7e40*/  F2FP.F16.E4M3.UNPACK_B R88, R88 ;  /* 0x00000058ff58723e */ /* 0x000fe400020006ff */
[----:B0---4-:R-:W-:-:S03]  /*7e50*/  PRMT R8, RZ, 0x7610, R8 ;  /* 0x00007610ff087816 */ /* 0x011fc60000000008 */
[----:B------:R-:W-:-:S05]  /*7e60*/  HADD2.F32 R88, -RZ, R88.H0_H0 ;  /* 0x20000058ff587230 */ /* 0x000fca0000004100 */
[----:B------:R-:W-:-:S04]  /*7e70*/  FMUL R9, R88, R23 ;  /* 0x0000001758097220 */ /* 0x000fc80000400000 */
[----:B------:R-:W-:-:S05]  /*7e80*/  FFMA R9, R24, R164, R9 ;  /* 0x000000a418097223 */ /* 0x000fca0000000009 */
[----:B------:R-:W-:-:S05]  /*7e90*/  F2FP.SATFINITE.E4M3.F32.PACK_AB_MERGE_C R9, RZ, R9, RZ ;  /* 0x00000009ff09723e */ /* 0x000fca00048070ff */
[----:B------:R0:W-:Y:S01]  /*7ea0*/  @!P3 STG.E.U8 desc[UR36][R6.64], R9 ;  /* 0x000000090600b986 */ /* 0x0001e2000c101124 */
[----:B------:R-:W-:Y:S05]  /*7eb0*/  @P2 BRA `(.L_x_169) ;  /* 0x0000000000042947 */ /* 0x000fea0003800000 */
[----:B------:R3:W5:Y:S02]  /*7ec0*/  LDG.E.U8 R8, desc[UR36][R10.64+0x1] ;  /* 0x000001240a087981 */ /* 0x000764000c1e1100 */
.L_x_169:
[----:B------:R-:W-:Y:S05]  /*7ed0*/  BSYNC B1 ;  /* 0x0000000000017941 */ /* 0x000fea0003800000 */
.L_x_168:
[----:B-----5:R-:W-:Y:S01]  /*7ee0*/  LOP3.LUT R8, R8, 0xff, RZ, 0xc0, !PT ;  /* 0x000000ff08087812 */ /* 0x020fe200078ec0ff */
[----:B------:R-:W-:Y:S01]  /*7ef0*/  BSSY B1, `(.L_x_170) ;  /* 0x0000013000017945 */ /* 0x000fe20003800000 */
[----:B------:R-:W-:Y:S02]  /*7f00*/  IADD3 R19, P1, R19, 0x88, RZ ;  /* 0x0000008813137810 */ /* 0x000fe40007f3e0ff */
[----:B------:R-:W-:-:S03]  /*7f10*/  F2FP.F16.E4M3.UNPACK_B R8, R8 ;  /* 0x00000008ff08723e */ /* 0x000fc600020006ff */
[----:B------:R-:W-:Y:S01]  /*7f20*/  IMAD.X R13, RZ, RZ, R13, P1 ;  /* 0x000000ffff0d7224 */ /* 0x000fe200008e060d */
[----:B------:R-:W-:Y:S01]  /*7f30*/  ISETP.GE.AND P1, PT, R3, 0x89, PT ;  /* 0x000000890300780c */ /* 0x000fe20003f26270 */
[----:B------:R-:W-:Y:S01]  /*7f40*/  HADD2.F32 R8, -RZ, R8.H0_H0 ;  /* 0x20000008ff087230 */ /* 0x000fe20000004100 */
[----:B------:R-:W-:Y:S01]  /*7f50*/  PRMT R3, RZ, 0x7610, R3 ;  /* 0x00007610ff037816 */ /* 0x000fe20000000003 */
[-C--:B------:R-:W-:Y:S01]  /*7f60*/  IMAD R12, R13, R20.reuse, RZ ;  /* 0x000000140d0c7224 */ /* 0x080fe200078e02ff */
[----:B------:R-:W-:Y:S01]  /*7f70*/  ISETP.LT.OR P4, PT, R0, 0x1, !P1 ;  /* 0x000000010000780c */ /* 0x000fe20004f81670 */
[----:B------:R-:W-:-:S04]  /*7f80*/  IMAD.WIDE.U32 R152, R19, R20, R152 ;  /* 0x0000001413987225 */ /* 0x000fc800078e0098 */
[----:B------:R-:W-:Y:S01]  /*7f90*/  FMUL R8, R8, R23 ;  /* 0x0000001708087220 */ /* 0x000fe20000400000 */
[----:B------:R-:W-:-:S03]  /*7fa0*/  IMAD R12, R19, R21, R12 ;  /* 0x00000015130c7224 */ /* 0x000fc600078e020c */
[----:B------:R-:W-:Y:S01]  /*7fb0*/  FFMA R8, R25, R164, R8 ;  /* 0x000000a419087223 */ /* 0x000fe20000000008 */
[----:B------:R-:W-:-:S04]  /*7fc0*/  IADD3 R14, P3, R152, R14, RZ ;  /* 0x0000000e980e7210 */ /* 0x000fc80007f7e0ff */
[----:B0-----:R-:W-:Y:S02]  /*7fd0*/  F2FP.SATFINITE.E4M3.F32.PACK_AB_MERGE_C R9, RZ, R8, RZ ;  /* 0x00000008ff09723e */ /* 0x001fe400048070ff */
[----:B------:R-:W-:-:S03]  /*7fe0*/  IADD3.X R15, R15, R153, R12, P3, !PT ;  /* 0x000000990f0f7210 */ /* 0x000fc60001ffe40c */
[----:B------:R0:W-:Y:S01]  /*7ff0*/  @!P2 STG.E.U8 desc[UR36][R6.64+0x1], R9 ;  /* 0x000001090600a986 */ /* 0x0001e2000c101124 */
[----:B------:R-:W-:Y:S05]  /*8000*/  @P4 BRA `(.L_x_171) ;  /* 0x0000000000044947 */ /* 0x000fea0003800000 */
[----:B------:R4:W5:Y:S02]  /*8010*/  LDG.E.U8 R3, desc[UR36][R14.64] ;  /* 0x000000240e037981 */ /* 0x000964000c1e1100 */
.L_x_171:
[----:B------:R-:W-:Y:S05]  /*8020*/  BSYNC B1 ;  /* 0x0000000000017941 */ /* 0x000fea0003800000 */
.L_x_170:
        /* <DEDUP_REMOVED lines=12> */
.L_x_173:
[----:B------:R-:W-:Y:S05]  /*80f0*/  BSYNC B1 ;  /* 0x0000000000017941 */ /* 0x000fea0003800000 */
.L_x_172:
[----:B-----5:R-:W-:Y:S01]  /*8100*/  LOP3.LUT R3, R3, 0xff, RZ, 0xc0, !PT ;  /* 0x000000ff03037812 */ /* 0x020fe200078ec0ff */
[----:B------:R-:W-:Y:S01]  /*8110*/  BSSY B1, `(.L_x_174) ;  /* 0x000000b000017945 */ /* 0x000fe20003800000 */
[----:B------:R-:W-:Y:S02]  /*8120*/  ISETP.LT.OR P3, PT, R0, 0x9, !P0 ;  /* 0x000000090000780c */ /* 0x000fe40004761670 */
[----:B------:R-:W-:-:S05]  /*8130*/  F2FP.F16.E4M3.UNPACK_B R3, R3 ;  /* 0x00000003ff03723e */ /* 0x000fca00020006ff */
[----:B------:R-:W-:Y:S01]  /*8140*/  HADD2.F32 R8, -RZ, R3.H0_H0 ;  /* 0x20000003ff087230 */ /* 0x000fe20000004100 */
[----:B------:R-:W-:-:S04]  /*8150*/  PRMT R3, RZ, 0x7610, R3 ;  /* 0x00007610ff037816 */ /* 0x000fc80000000003 */
[----:B------:R-:W-:-:S04]  /*8160*/  FMUL R8, R8, R23 ;  /* 0x0000001708087220 */ /* 0x000fc80000400000 */
[----:B------:R-:W-:-:S05]  /*8170*/  FFMA R8, R27, R164, R8 ;  /* 0x000000a41b087223 */ /* 0x000fca0000000008 */
[----:B0-----:R-:W-:-:S05]  /*8180*/  F2FP.SATFINITE.E4M3.F32.PACK_AB_MERGE_C R9, RZ, R8, RZ ;  /* 0x00000008ff09723e */ /* 0x001fca00048070ff */
[----:B------:R0:W-:Y:S01]  /*8190*/  @!P2 STG.E.U8 desc[UR36][R4.64+0x1], R9 ;  /* 0x000001090400a986 */ /* 0x0001e2000c101124 */
[----:B------:R-:W-:Y:S05]  /*81a0*/  @P3 BRA `(.L_x_175) ;  /* 0x0000000000043947 */ /* 0x000fea0003800000 */
[----:B------:R0:W5:Y:S02]  /*81b0*/  LDG.E.U8 R3, desc[UR36][R10.64+0x8] ;  /* 0x000008240a037981 */ /* 0x000164000c1e1100 */
.L_x_175:
[----:B------:R-:W-:Y:S05]  /*81c0*/  BSYNC B1 ;  /* 0x0000000000017941 */ /* 0x000fea0003800000 */
.L_x_174:
        /* <DEDUP_REMOVED lines=12> */
.L_x_177:
[----:B------:R-:W-:Y:S05]  /*8290*/  BSYNC B1 ;  /* 0x0000000000017941 */ /* 0x000fea0003800000 */
.L_x_176:
        /* <DEDUP_REMOVED lines=12> */
.L_x_179:
[----:B------:R-:W-:Y:S05]  /*8360*/  BSYNC B1 ;  /* 0x0000000000017941 */ /* 0x000fea0003800000 */
.L_x_178:
        /* <DEDUP_REMOVED lines=12> */
.L_x_181:
[----:B------:R-:W-:Y:S05]  /*8430*/  BSYNC B1 ;  /* 0x0000000000017941 */ /* 0x000fea0003800000 */
.L_x_180:
        /* <DEDUP_REMOVED lines=12> */
.L_x_183:
[----:B------:R-:W-:Y:S05]  /*8500*/  BSYNC B1 ;  /* 0x0000000000017941 */ /* 0x000fea0003800000 */
.L_x_182:
        /* <DEDUP_REMOVED lines=12> */
.L_x_185:
[----:B------:R-:W-:Y:S05]  /*85d0*/  BSYNC B1 ;  /* 0x0000000000017941 */ /* 0x000fea0003800000 */
.L_x_184:
        /* <DEDUP_REMOVED lines=12> */
.L_x_187:
[----:B------:R-:W-:Y:S05]  /*86a0*/  BSYNC B1 ;  /* 0x0000000000017941 */ /* 0x000fea0003800000 */
.L_x_186:
        /* <DEDUP_REMOVED lines=12> */
.L_x_189:
[----:B------:R-:W-:Y:S05]  /*8770*/  BSYNC B1 ;  /* 0x0000000000017941 */ /* 0x000fea0003800000 */
.L_x_188:
        /* <DEDUP_REMOVED lines=12> */
.L_x_191:
[----:B------:R-:W-:Y:S05]  /*8840*/  BSYNC B1 ;  /* 0x0000000000017941 */ /* 0x000fea0003800000 */
.L_x_190:
        /* <DEDUP_REMOVED lines=12> */
.L_x_193:
[----:B------:R-:W-:Y:S05]  /*8910*/  BSYNC B1 ;  /* 0x0000000000017941 */ /* 0x000fea0003800000 */
.L_x_192:
        /* <DEDUP_REMOVED lines=12> */
.L_x_195:
[----:B------:R-:W-:Y:S05]  /*89e0*/  BSYNC B1 ;  /* 0x0000000000017941 */ /* 0x000fea0003800000 */
.L_x_194:
        /* <DEDUP_REMOVED lines=12> */
.L_x_197:
[----:B------:R-:W-:Y:S05]  /*8ab0*/  BSYNC B1 ;  /* 0x0000000000017941 */ /* 0x000fea0003800000 */
.L_x_196:
        /* <DEDUP_REMOVED lines=12> */
.L_x_199:
[----:B------:R-:W-:Y:S05]  /*8b80*/  BSYNC B1 ;  /* 0x0000000000017941 */ /* 0x000fea0003800000 */
.L_x_198:
        /* <DEDUP_REMOVED lines=12> */
.L_x_201:
[----:B------:R-:W-:Y:S05]  /*8c50*/  BSYNC B1 ;  /* 0x0000000000017941 */ /* 0x000fea0003800000 */
.L_x_200:
        /* <DEDUP_REMOVED lines=12> */
.L_x_203:
[----:B------:R-:W-:Y:S05]  /*8d20*/  BSYNC B1 ;  /* 0x0000000000017941 */ /* 0x000fea0003800000 */
.L_x_202:
        /* <DEDUP_REMOVED lines=12> */
.L_x_205:
[----:B------:R-:W-:Y:S05]  /*8df0*/  BSYNC B1 ;  /* 0x0000000000017941 */ /* 0x000fea0003800000 */
.L_x_204:
        /* <DEDUP_REMOVED lines=12> */
.L_x_207:
[----:B------:R-:W-:Y:S05]  /*8ec0*/  BSYNC B1 ;  /* 0x0000000000017941 */ /* 0x000fea0003800000 */
.L_x_206:
        /* <DEDUP_REMOVED lines=12> */
.L_x_209:
[----:B------:R-:W-:Y:S05]  /*8f90*/  BSYNC B1 ;  /* 0x0000000000017941 */ /* 0x000fea0003800000 */
.L_x_208:
        /* <DEDUP_REMOVED lines=12> */
.L_x_211:
[----:B------:R-:W-:Y:S05]  /*9060*/  BSYNC B1 ;  /* 0x0000000000017941 */ /* 0x000fea0003800000 */
.L_x_210:
        /* <DEDUP_REMOVED lines=12> */
.L_x_213:
[----:B------:R-:W-:Y:S05]  /*9130*/  BSYNC B1 ;  /* 0x0000000000017941 */ /* 0x000fea0003800000 */
.L_x_212:
        /* <DEDUP_REMOVED lines=12> */
.L_x_215:
[----:B------:R-:W-:Y:S05]  /*9200*/  BSYNC B1 ;  /* 0x0000000000017941 */ /* 0x000fea0003800000 */
.L_x_214:
        /* <DEDUP_REMOVED lines=12> */
.L_x_217:
[----:B------:R-:W-:Y:S05]  /*92d0*/  BSYNC B1 ;  /* 0x0000000000017941 */ /* 0x000fea0003800000 */
.L_x_216:
        /* <DEDUP_REMOVED lines=12> */
.L_x_219:
[----:B------:R-:W-:Y:S05]  /*93a0*/  BSYNC B1 ;  /* 0x0000000000017941 */ /* 0x000fea0003800000 */
.L_x_218:
        /* <DEDUP_REMOVED lines=12> */
.L_x_221:
[----:B------:R-:W-:Y:S05]  /*9470*/  BSYNC B1 ;  /* 0x0000000000017941 */ /* 0x000fea0003800000 */
.L_x_220:
        /* <DEDUP_REMOVED lines=12> */
.L_x_223:
[----:B------:R-:W-:Y:S05]  /*9540*/  BSYNC B1 ;  /* 0x0000000000017941 */ /* 0x000fea0003800000 */
.L_x_222:
        /* <DEDUP_REMOVED lines=12> */
.L_x_225:
[----:B------:R-:W-:Y:S05]  /*9610*/  BSYNC B1 ;  /* 0x0000000000017941 */ /* 0x000fea0003800000 */
.L_x_224:
        /* <DEDUP_REMOVED lines=12> */
.L_x_227:
[----:B------:R-:W-:Y:S05]  /*96e0*/  BSYNC B1 ;  /* 0x0000000000017941 */ /* 0x000fea0003800000 */
.L_x_226:
        /* <DEDUP_REMOVED lines=12> */
.L_x_229:
[----:B------:R-:W-:Y:S05]  /*97b0*/  BSYNC B1 ;  /* 0x0000000000017941 */ /* 0x000fea0003800000 */
.L_x_228:
        /* <DEDUP_REMOVED lines=12> */
.L_x_231:
[----:B------:R-:W-:Y:S05]  /*9880*/  BSYNC B1 ;  /* 0x0000000000017941 */ /* 0x000fea0003800000 */
.L_x_230:
        /* <DEDUP_REMOVED lines=12> */
.L_x_233:
[----:B------:R-:W-:Y:S05]  /*9950*/  BSYNC B1 ;  /* 0x0000000000017941 */ /* 0x000fea0003800000 */
.L_x_232:
        /* <DEDUP_REMOVED lines=12> */
.L_x_235:
[----:B------:R-:W-:Y:S05]  /*9a20*/  BSYNC B1 ;  /* 0x0000000000017941 */ /* 0x000fea0003800000 */
.L_x_234:
        /* <DEDUP_REMOVED lines=12> */
.L_x_237:
[----:B------:R-:W-:Y:S05]  /*9af0*/  BSYNC B1 ;  /* 0x0000000000017941 */ /* 0x000fea0003800000 */
.L_x_236:
        /* <DEDUP_REMOVED lines=12> */
.L_x_239:
[----:B------:R-:W-:Y:S05]  /*9bc0*/  BSYNC B1 ;  /* 0x0000000000017941 */ /* 0x000fea0003800000 */
.L_x_238:
        /* <DEDUP_REMOVED lines=12> */
.L_x_241:
[----:B------:R-:W-:Y:S05]  /*9c90*/  BSYNC B1 ;  /* 0x0000000000017941 */ /* 0x000fea0003800000 */
.L_x_240:
        /* <DEDUP_REMOVED lines=12> */
.L_x_243:
[----:B------:R-:W-:Y:S05]  /*9d60*/  BSYNC B1 ;  /* 0x0000000000017941 */ /* 0x000fea0003800000 */
.L_x_242:
        /* <DEDUP_REMOVED lines=12> */
.L_x_245:
[----:B------:R-:W-:Y:S05]  /*9e30*/  BSYNC B1 ;  /* 0x0000000000017941 */ /* 0x000fea0003800000 */
.L_x_244:
        /* <DEDUP_REMOVED lines=12> */
.L_x_247:
[----:B------:R-:W-:Y:S05]  /*9f00*/  BSYNC B1 ;  /* 0x0000000000017941 */ /* 0x000fea0003800000 */
.L_x_246:
        /* <DEDUP_REMOVED lines=12> */
.L_x_249:
[----:B------:R-:W-:Y:S05]  /*9fd0*/  BSYNC B1 ;  /* 0x0000000000017941 */ /* 0x000fea0003800000 */
.L_x_248:
        /* <DEDUP_REMOVED lines=12> */
.L_x_251:
[----:B------:R-:W-:Y:S05]  /*a0a0*/  BSYNC B1 ;  /* 0x0000000000017941 */ /* 0x000fea0003800000 */
.L_x_250:
        /* <DEDUP_REMOVED lines=12> */
.L_x_253:
[----:B------:R-:W-:Y:S05]  /*a170*/  BSYNC B1 ;  /* 0x0000000000017941 */ /* 0x000fea0003800000 */
.L_x_252:
        /* <DEDUP_REMOVED lines=12> */
.L_x_255:
[----:B------:R-:W-:Y:S05]  /*a240*/  BSYNC B1 ;  /* 0x0000000000017941 */ /* 0x000fea0003800000 */
.L_x_254:
        /* <DEDUP_REMOVED lines=12> */
.L_x_257:
[----:B------:R-:W-:Y:S05]  /*a310*/  BSYNC B1 ;  /* 0x0000000000017941 */ /* 0x000fea0003800000 */
.L_x_256:
        /* <DEDUP_REMOVED lines=12> */
.L_x_259:
[----:B------:R-:W-:Y:S05]  /*a3e0*/  BSYNC B1 ;  /* 0x0000000000017941 */ /* 0x000fea0003800000 */
.L_x_258:
        /* <DEDUP_REMOVED lines=12> */
.L_x_261:
[----:B------:R-:W-:Y:S05]  /*a4b0*/  BSYNC B1 ;  /* 0x0000000000017941 */ /* 0x000fea0003800000 */
.L_x_260:
        /* <DEDUP_REMOVED lines=12> */
.L_x_263:
[----:B------:R-:W-:Y:S05]  /*a580*/  BSYNC B1 ;  /* 0x0000000000017941 */ /* 0x000fea0003800000 */
.L_x_262:
        /* <DEDUP_REMOVED lines=12> */
.L_x_265:
[----:B------:R-:W-:Y:S05]  /*a650*/  BSYNC B1 ;  /* 0x0000000000017941 */ /* 0x000fea0003800000 */
.L_x_264:
        /* <DEDUP_REMOVED lines=12> */
.L_x_267:
[----:B------:R-:W-:Y:S05]  /*a720*/  BSYNC B1 ;  /* 0x0000000000017941 */ /* 0x000fea0003800000 */
.L_x_266:
        /* <DEDUP_REMOVED lines=12> */
.L_x_269:
[----:B------:R-:W-:Y:S05]  /*a7f0*/  BSYNC B1 ;  /* 0x0000000000017941 */ /* 0x000fea0003800000 */
.L_x_268:
        /* <DEDUP_REMOVED lines=12> */
.L_x_271:
[----:B------:R-:W-:Y:S05]  /*a8c0*/  BSYNC B1 ;  /* 0x0000000000017941 */ /* 0x000fea0003800000 */
.L_x_270:
        /* <DEDUP_REMOVED lines=12> */
.L_x_273:
[----:B------:R-:W-:Y:S05]  /*a990*/  BSYNC B1 ;  /* 0x0000000000017941 */ /* 0x000fea0003800000 */
.L_x_272:
        /* <DEDUP_REMOVED lines=12> */
.L_x_275:
[----:B------:R-:W-:Y:S05]  /*aa60*/  BSYNC B1 ;  /* 0x0000000000017941 */ /* 0x000fea0003800000 */
.L_x_274:
        /* <DEDUP_REMOVED lines=12> */
.L_x_277:
[----:B------:R-:W-:Y:S05]  /*ab30*/  BSYNC B1 ;  /* 0x0000000000017941 */ /* 0x000fea0003800000 */
.L_x_276:
        /* <DEDUP_REMOVED lines=12> */
.L_x_279:
[----:B------:R-:W-:Y:S05]  /*ac00*/  BSYNC B1 ;  /* 0x0000000000017941 */ /* 0x000fea0003800000 */
.L_x_278:
        /* <DEDUP_REMOVED lines=12> */
.L_x_281:
[----:B------:R-:W-:Y:S05]  /*acd0*/  BSYNC B1 ;  /* 0x0000000000017941 */ /* 0x000fea0003800000 */
.L_x_280:
        /* <DEDUP_REMOVED lines=12> */
.L_x_283:
[----:B------:R-:W-:Y:S05]  /*ada0*/  BSYNC B1 ;  /* 0x0000000000017941 */ /* 0x000fea0003800000 */
.L_x_282:
        /* <DEDUP_REMOVED lines=12> */
.L_x_285:
[----:B------:R-:W-:Y:S05]  /*ae70*/  BSYNC B1 ;  /* 0x0000000000017941 */ /* 0x000fea0003800000 */
.L_x_284:
        /* <DEDUP_REMOVED lines=12> */
.L_x_287:
[----:B------:R-:W-:Y:S05]  /*af40*/  BSYNC B1 ;  /* 0x0000000000017941 */ /* 0x000fea0003800000 */
.L_x_286:
        /* <DEDUP_REMOVED lines=12> */
.L_x_289:
[----:B------:R-:W-:Y:S05]  /*b010*/  BSYNC B1 ;  /* 0x0000000000017941 */ /* 0x000fea0003800000 */
.L_x_288:
        /* <DEDUP_REMOVED lines=12> */
.L_x_291:
[----:B------:R-:W-:Y:S05]  /*b0e0*/  BSYNC B1 ;  /* 0x0000000000017941 */ /* 0x000fea0003800000 */
.L_x_290:
[----:B-----5:R-:W-:Y:S01]  /*b0f0*/  LOP3.LUT R3, R3, 0xff, RZ, 0xc0, !PT ;  /* 0x000000ff03037812 */ /* 0x020fe200078ec0ff */
[----:B------:R-:W-:Y:S01]  /*b100*/  BSSY B1, `(.L_x_292) ;  /* 0x000000b000017945 */ /* 0x000fe20003800000 */
[----:B------:R-:W-:Y:S02]  /*b110*/  ISETP.LT.OR P1, PT, R0, 0x7a, !P1 ;  /* 0x0000007a0000780c */ /* 0x000fe40004f21670 */
[----:B------:R-:W-:Y:S02]  /*b120*/  F2FP.F16.E4M3.UNPACK_B R3, R3 ;  /* 0x00000003ff03723e */ /* 0x000fe400020006ff */
[----:B------:R-:W-:-:S03]  /*b130*/  PRMT R0, RZ, 0x7610, R0 ;  /* 0x00007610ff007816 */ /* 0x000fc60000000000 */
[----:B0-----:R-:W-:-:S05]  /*b140*/  HADD2.F32 R6, -RZ, R3.H0_H0 ;  /* 0x20000003ff067230 */ /* 0x001fca0000004100 */
[----:B------:R-:W-:-:S04]  /*b150*/  FMUL R3, R6, R23 ;  /* 0x0000001706037220 */ /* 0x000fc80000400000 */
[----:B------:R-:W-:-:S05]  /*b160*/  FFMA R3, R86, R164, R3 ;  /* 0x000000a456037223 */ /* 0x000fca0000000003 */
[----:B------:R-:W-:-:S05]  /*b170*/  F2FP.SATFINITE.E4M3.F32.PACK_AB_MERGE_C R3, RZ, R3, RZ ;  /* 0x00000003ff03723e */ /* 0x000fca00048070ff */
[----:B------:R0:W-:Y:S01]  /*b180*/  @!P2 STG.E.U8 desc[UR36][R4.64+0x78], R3 ;  /* 0x000078030400a986 */ /* 0x0001e2000c101124 */
[----:B------:R-:W-:Y:S05]  /*b190*/  @P1 BRA `(.L_x_293) ;  /* 0x0000000000041947 */ /* 0x000fea0003800000 */
[----:B------:R0:W5:Y:S02]  /*b1a0*/  LDG.E.U8 R0, desc[UR36][R14.64+0x79] ;  /* 0x000079240e007981 */ /* 0x000164000c1e1100 */
.L_x_293:
[----:B------:R-:W-:Y:S05]  /*b1b0*/  BSYNC B1 ;  /* 0x0000000000017941 */ /* 0x000fea0003800000 */
.L_x_292:
[----:B------:R-:W-:Y:S05]  /*b1c0*/  @P1 BRA `(.L_x_294) ;  /* 0x0000002000301947 */ /* 0x000fea0003800000 */
[----:B-----5:R-:W-:-:S04]  /*b1d0*/  LOP3.LUT R0, R0, 0xff, RZ, 0xc0, !PT ;  /* 0x000000ff00007812 */ /* 0x020fc800078ec0ff */
[----:B------:R-:W-:-:S05]  /*b1e0*/  F2FP.F16.E4M3.UNPACK_B R0, R0 ;  /* 0x00000000ff00723e */ /* 0x000fca00020006ff */
[----:B------:R-:W-:-:S05]  /*b1f0*/  HADD2.F32 R0, -RZ, R0.H0_H0 ;  /* 0x20000000ff007230 */ /* 0x000fca0000004100 */
[----:B------:R-:W-:-:S04]  /*b200*/  FMUL R0, R0, R23 ;  /* 0x0000001700007220 */ /* 0x000fc80000400000 */
[----:B------:R-:W-:-:S05]  /*b210*/  FFMA R0, R87, R164, R0 ;  /* 0x000000a457007223 */ /* 0x000fca0000000000 */
[----:B0-----:R-:W-:-:S05]  /*b220*/  F2FP.SATFINITE.E4M3.F32.PACK_AB_MERGE_C R3, RZ, R0, RZ ;  /* 0x00000000ff03723e */ /* 0x001fca00048070ff */
[----:B------:R0:W-:Y:S01]  /*b230*/  STG.E.U8 desc[UR36][R4.64+0x79], R3 ;  /* 0x0000790304007986 */ /* 0x0001e2000c101124 */
[----:B------:R-:W-:Y:S05]  /*b240*/  BRA `(.L_x_294) ;  /* 0x0000002000107947 */ /* 0x000fea0003800000 */
.L_x_37:
[C---:B------:R-:W-:Y:S01]  /*b250*/  ISETP.GE.AND P2, PT, R3.reuse, 0x1, PT ;  /* 0x000000010300780c */ /* 0x040fe20003f46270 */
[-C--:B------:R-:W-:Y:S01]  /*b260*/  FMUL R88, R88, R164.reuse ;  /* 0x000000a458587220 */ /* 0x080fe20000400000 */
[----:B------:R-:W-:Y:S01]  /*b270*/  ISETP.GE.AND P1, PT, R3, 0x9, PT ;  /* 0x000000090300780c */ /* 0x000fe20003f26270 */
[-C--:B------:R-:W-:Y:S01]  /*b280*/  FMUL R89, R89, R164.reuse ;  /* 0x000000a459597220 */ /* 0x080fe20000400000 */
[----:B------:R-:W-:Y:S01]  /*b290*/  ISETP.LT.OR P0, PT, R0, 0x1, !P2 ;  /* 0x000000010000780c */ /* 0x000fe20005701670 */
[----:B------:R-:W-:Y:S01]  /*b2a0*/  FMUL R90, R90, R164 ;  /* 0x000000a45a5a7220 */ /* 0x000fe20000400000 */
[----:B------:R-:W-:Y:S01]  /*b2b0*/  F2FP.SATFINITE.E4M3.F32.PACK_AB_MERGE_C R13, RZ, R88, RZ ;  /* 0x00000058ff0d723e */ /* 0x000fe200048070ff */
[-C--:B------:R-:W-:Y:S01]  /*b2c0*/  FMUL R91, R91, R164.reuse ;  /* 0x000000a45b5b7220 */ /* 0x080fe20000400000 */
[----:B------:R-:W-:Y:S01]  /*b2d0*/  ISETP.LT.OR P3, PT, R0, 0x2, !P2 ;  /* 0x000000020000780c */ /* 0x000fe20005761670 */
[-C--:B------:R-:W-:Y:S01]  /*b2e0*/  FMUL R92, R92, R164.reuse ;  /* 0x000000a45c5c7220 */ /* 0x080fe20000400000 */
[C---:B------:R-:W-:Y:S01]  /*b2f0*/  ISETP.LT.OR P4, PT, R0.reuse, 0x1, !P1 ;  /* 0x000000010000780c */ /* 0x040fe20004f81670 */
[-C--:B------:R-:W-:Y:S01]  /*b300*/  FMUL R93, R93, R164.reuse ;  /* 0x000000a45d5d7220 */ /* 0x080fe20000400000 */
[----:B------:R-:W-:Y:S01]  /*b310*/  ISETP.LT.OR P5, PT, R0, 0x2, !P1 ;  /* 0x000000020000780c */ /* 0x000fe20004fa1670 */
[-C--:B------:R-:W-:Y:S01]  /*b320*/  FMUL R94, R94, R164.reuse ;  /* 0x000000a45e5e7220 */ /* 0x080fe20000400000 */
[----:B------:R-:W-:Y:S01]  /*b330*/  F2FP.SATFINITE.E4M3.F32.PACK_AB_MERGE_C R89, RZ, R89, RZ ;  /* 0x00000059ff59723e */ /* 0x000fe200048070ff */
[----:B------:R-:W-:Y:S01]  /*b340*/  FMUL R95, R95, R164 ;  /* 0x000000a45f5f7220 */ /* 0x000fe20000400000 */
[----:B------:R-:W-:Y:S01]  /*b350*/  F2FP.SATFINITE.E4M3.F32.PACK_AB_MERGE_C R15, RZ, R90, RZ ;  /* 0x0000005aff0f723e */ /* 0x000fe200048070ff */
[----:B------:R0:W-:Y:S01]  /*b360*/  @!P0 STG.E.U8 desc[UR36][R10.64], R13 ;  /* 0x0000000d0a008986 */ /* 0x0001e2000c101124 */
[----:B------:R-:W-:Y:S01]  /*b370*/  ISETP.LT.OR P0, PT, R0, 0x9, !P2 ;  /* 0x000000090000780c */ /* 0x000fe20005701670 */
[----:B------:R-:W-:Y:S01]  /*b380*/  FMUL R96, R96, R164 ;  /* 0x000000a460607220 */ /* 0x000fe20000400000 */
[----:B------:R-:W-:Y:S01]  /*b390*/  F2FP.SATFINITE.E4M3.F32.PACK_AB_MERGE_C R91, RZ, R91, RZ ;  /* 0x0000005bff5b723e */ /* 0x000fe200048070ff */
[----:B------:R-:W-:Y:S01]  /*b3a0*/  @!P3 STG.E.U8 desc[UR36][R10.64+0x1], R89 ;  /* 0x000001590a00b986 */ /* 0x000fe2000c101124 */
[----:B------:R-:W-:Y:S01]  /*b3b0*/  F2FP.SATFINITE.E4M3.F32.PACK_AB_MERGE_C R19, RZ, R92, RZ ;  /* 0x0000005cff13723e */ /* 0x000fe200048070ff */
[-C--:B------:R-:W-:Y:S01]  /*b3c0*/  FMUL R97, R97, R164.reuse ;  /* 0x000000a461617220 */ /* 0x080fe20000400000 */
[C---:B------:R-:W-:Y:S01]  /*b3d0*/  ISETP.LT.OR P3, PT, R0.reuse, 0xa, !P2 ;  /* 0x0000000a0000780c */ /* 0x040fe20005761670 */
[----:B------:R1:W-:Y:S01]  /*b3e0*/  @!P4 STG.E.U8 desc[UR36][R8.64], R15 ;  /* 0x0000000f0800c986 */ /* 0x0003e2000c101124 */
[----:B------:R-:W-:Y:S01]  /*b3f0*/  ISETP.LT.OR P4, PT, R0, 0x9, !P1 ;  /* 0x000000090000780c */ /* 0x000fe20004f81670 */
[-C--:B------:R-:W-:Y:S01]  /*b400*/  FMUL R98, R98, R164.reuse ;  /* 0x000000a462627220 */ /* 0x080fe20000400000 */
[----:B------:R-:W-:Y:S01]  /*b410*/  F2FP.SATFINITE.E4M3.F32.PACK_AB_MERGE_C R93, RZ, R93, RZ ;  /* 0x0000005dff5d723e */ /* 0x000fe200048070ff */
[----:B------:R-:W-:Y:S01]  /*b420*/  @!P5 STG.E.U8 desc[UR36][R8.64+0x1], R91 ;  /* 0x0000015b0800d986 */ /* 0x000fe2000c101124 */
[C---:B------:R-:W-:Y:S01]  /*b430*/  ISETP.LT.OR P5, PT, R0.reuse, 0xa, !P1 ;  /* 0x0000000a0000780c */ /* 0x040fe20004fa1670 */
[----:B------:R-:W-:Y:S01]  /*b440*/  FMUL R99, R99, R164 ;  /* 0x000000a463637220 */ /* 0x000fe20000400000 */
[----:B0-----:R-:W-:Y:S01]  /*b450*/  F2FP.SATFINITE.E4M3.F32.PACK_AB_MERGE_C R13, RZ, R94, RZ ;  /* 0x0000005eff0d723e */ /* 0x001fe200048070ff */
[----:B------:R0:W-:Y:S01]  /*b460*/  @!P0 STG.E.U8 desc[UR36][R10.64+0x8], R19 ;  /* 0x000008130a008986 */ /* 0x0001e2000c101124 */
[----:B------:R-:W-:Y:S01]  /*b470*/  ISETP.LT.OR P0, PT, R0, 0x11, !P2 ;  /* 0x000000110000780c */ /* 0x000fe20005701670 */
[----:B------:R-:W-:Y:S01]  /*b480*/  FMUL R100, R100, R164 ;  /* 0x000000a464647220 */ /* 0x000fe20000400000 */
[----:B------:R-:W-:Y:S01]  /*b490*/  F2FP.SATFINITE.E4M3.F32.PACK_AB_MERGE_C R95, RZ, R95, RZ ;  /* 0x0000005fff5f723e */ /* 0x000fe200048070ff */
[----:B------:R-:W-:Y:S01]  /*b4a0*/  @!P3 STG.E.U8 desc[UR36][R10.64+0x9], R93 ;  /* 0x0000095d0a00b986 */ /* 0x000fe2000c101124 */
[----:B-1----:R-:W-:Y:S01]  /*b4b0*/  F2FP.SATFINITE.E4M3.F32.PACK_AB_MERGE_C R15, RZ, R96, RZ ;  /* 0x00000060ff0f723e */ /* 0x002fe200048070ff */
        /* <DEDUP_REMOVED lines=8> */
[-C--:B------:R-:W-:Y:S01]  /*b540*/  FMUL R103, R103, R164.reuse ;  /* 0x000000a467677220 */ /* 0x080fe20000400000 */
[----:B------:R-:W-:Y:S01]  /*b550*/  F2FP.SATFINITE.E4M3.F32.PACK_AB_MERGE_C R99, RZ, R99, RZ ;  /* 0x00000063ff63723e */ /* 0x000fe200048070ff */
[----:B------:R2:W-:Y:S01]  /*b560*/  @!P0 STG.E.U8 desc[UR36][R10.64+0x10], R15 ;  /* 0x0000100f0a008986 */ /* 0x0005e2000c101124 */
[----:B------:R-:W-:Y:S01]  /*b570*/  ISETP.LT.OR P0, PT, R0, 0x19, !P2 ;  /* 0x000000190000780c */ /* 0x000fe20005701670 */
[----:B------:R-:W-:Y:S01]  /*b580*/  FMUL R104, R104, R164 ;  /* 0x000000a468687220 */ /* 0x000fe20000400000 */
[----:B0-----:R-:W-:Y:S01]  /*b590*/  F2FP.SATFINITE.E4M3.F32.PACK_AB_MERGE_C R19, RZ, R100, RZ ;  /* 0x00000064ff13723e */ /* 0x001fe200048070ff */
[----:B------:R-:W-:Y:S01]  /*b5a0*/  @!P3 STG.E.U8 desc[UR36][R10.64+0x11], R97 ;  /* 0x000011610a00b986 */ /* 0x000fe2000c101124 */
[----:B-1----:R-:W-:Y:S01]  /*b5b0*/  F2FP.SATFINITE.E4M3.F32.PACK_AB_MERGE_C R13, RZ, R98, RZ ;  /* 0x00000062ff0d723e */ /* 0x002fe200048070ff */
[-C--:B------:R-:W-:Y:S01]  /*b5c0*/  FMUL R105, R105, R164.reuse ;  /* 0x000000a469697220 */ /* 0x080fe20000400000 */
[----:B------:R-:W-:Y:S01]  /*b5d0*/  ISETP.LT.OR P3, PT, R0, 0x1a, !P2 ;  /* 0x0000001a0000780c */ /* 0x000fe20005761670 */
[-C--:B------:R-:W-:Y:S01]  /*b5e0*/  FMUL R106, R106, R164.reuse ;  /* 0x000000a46a6a7220 */ /* 0x080fe20000400000 */
[----:B------:R-:W-:Y:S01]  /*b5f0*/  F2FP.SATFINITE.E4M3.F32.PACK_AB_MERGE_C R101, RZ, R101, RZ ;  /* 0x00000065ff65723e */ /* 0x000fe200048070ff */
[----:B------:R0:W-:Y:S01]  /*b600*/  @!P4 STG.E.U8 desc[UR36][R8.64+0x10], R13 ;  /* 0x0000100d0800c986 */ /* 0x0001e2000c101124 */
[C---:B------:R-:W-:Y:S01]  /*b610*/  ISETP.LT.OR P4, PT, R0.reuse, 0x19, !P1 ;  /* 0x000000190000780c */ /* 0x040fe20004f81670 */
[-C--:B------:R-:W-:Y:S01]  /*b620*/  FMUL R107, R107, R164.reuse ;  /* 0x000000a46b6b7220 */ /* 0x080fe20000400000 */
[----:B------:R-:W-:Y:S01]  /*b630*/  F2FP.SATFINITE.E4M3.F32.PACK_AB_MERGE_C R103, RZ, R103, RZ ;  /* 0x00000067ff67723e */ /* 0x000fe200048070ff */
[----:B------:R-:W-:Y:S01]  /*b640*/  @!P5 STG.E.U8 desc[UR36][R8.64+0x11], R99 ;  /* 0x000011630800d986 */ /* 0x000fe2000c101124 */
[----:B------:R-:W-:Y:S01]  /*b650*/  ISETP.LT.OR P5, PT, R0, 0x1a, !P1 ;  /* 0x0000001a0000780c */ /* 0x000fe20004fa1670 */
[----:B------:R-:W-:Y:S01]  /*b660*/  FMUL R108, R108, R164 ;  /* 0x000000a46c6c7220 */ /* 0x000fe20000400000 */
[----:B--2---:R-:W-:Y:S01]  /*b670*/  F2FP.SATFINITE.E4M3.F32.PACK_AB_MERGE_C R15, RZ, R104, RZ ;  /* 0x00000068ff0f723e */ /* 0x004fe200048070ff */
[----:B------:R1:W-:Y:S01]  /*b680*/  @!P0 STG.E.U8 desc[UR36][R10.64+0x18], R19 ;  /* 0x000018130a008986 */ /* 0x0003e2000c101124 */
[----:B------:R-:W-:Y:S01]  /*b690*/  ISETP.LT.OR P0, PT, R0, 0x21, !P2 ;  /* 0x000000210000780c */ /* 0x000fe20005701670 */
[----:B------:R-:W-:Y:S01]  /*b6a0*/  FMUL R109, R109, R164 ;  /* 0x000000a46d6d7220 */ /* 0x000fe20000400000 */
[----:B------:R-:W-:Y:S01]  /*b6b0*/  F2FP.SATFINITE.E4M3.F32.PACK_AB_MERGE_C R105, RZ, R105, RZ ;  /* 0x00000069ff69723e */ /* 0x000fe200048070ff */
[----:B------:R-:W-:Y:S01]  /*b6c0*/  @!P3 STG.E.U8 desc[UR36][R10.64+0x19], R101 ;  /* 0x000019650a00b986 */ /* 0x000fe2000c101124 */
[----:B0-----:R-:W-:Y:S01]  /*b6d0*/  F2FP.SATFINITE.E4M3.F32.PACK_AB_MERGE_C R13, RZ, R102, RZ ;  /* 0x00000066ff0d723e */ /* 0x001fe200048070ff */
[-C--:B------:R-:W-:Y:S01]  /*b6e0*/  FMUL R110, R110, R164.reuse ;  /* 0x000000a46e6e7220 */ /* 0x080fe20000400000 */
[C---:B------:R-:W-:Y:S01]  /*b6f0*/  ISETP.LT.OR P3, PT, R0.reuse, 0x22, !P2 ;  /* 0x000000220000780c */ /* 0x040fe20005761670 */
[-C--:B------:R-:W-:Y:S01]  /*b700*/  FMUL R111, R111, R164.reuse ;  /* 0x000000a46f6f7220 */ /* 0x080fe20000400000 */
[----:B------:R-:W-:Y:S01]  /*b710*/  F2FP.SATFINITE.E4M3.F32.PACK_AB_MERGE_C R107, RZ, R107, RZ ;  /* 0x0000006bff6b723e */ /* 0x000fe200048070ff */
[----:B------:R0:W-:Y:S01]  /*b720*/  @!P4 STG.E.U8 desc[UR36][R8.64+0x18], R13 ;  /* 0x0000180d0800c986 */ /* 0x0001e2000c101124 */
[----:B------:R-:W-:Y:S01]  /*b730*/  ISETP.LT.OR P4, PT, R0, 0x21, !P1 ;  /* 0x000000210000780c */ /* 0x000fe20004f81670 */
[----:B------:R-:W-:Y:S01]  /*b740*/  FMUL R112, R112, R164 ;  /* 0x000000a470707220 */ /* 0x000fe20000400000 */
[----:B-1----:R-:W-:Y:S01]  /*b750*/  F2FP.SATFINITE.E4M3.F32.PACK_AB_MERGE_C R19, RZ, R108, RZ ;  /* 0x0000006cff13723e */ /* 0x002fe200048070ff */
[----:B------:R-:W-:Y:S01]  /*b760*/  @!P5 STG.E.U8 desc[UR36][R8.64+0x19], R103 ;  /* 0x000019670800d986 */ /* 0x000fe2000c101124 */
[C---:B------:R-:W-:Y:S01]  /*b770*/  ISETP.LT.OR P5, PT, R0.reuse, 0x22, !P1 ;  /* 0x000000220000780c */ /* 0x040fe20004fa1670 */
[-C--:B------:R-:W-:Y:S01]  /*b780*/  FMUL R113, R113, R164.reuse ;  /* 0x000000a471717220 */ /* 0x080fe20000400000 */
[----:B------:R-:W-:Y:S01]  /*b790*/  F2FP.SATFINITE.E4M3.F32.PACK_AB_MERGE_C R109, RZ, R109, RZ ;  /* 0x0000006dff6d723e */ /* 0x000fe200048070ff */
[----:B------:R1:W-:Y:S01]  /*b7a0*/  @!P0 STG.E.U8 desc[UR36][R10.64+0x20], R15 ;  /* 0x0000200f0a008986 */ /* 0x0003e2000c101124 */
[----:B------:R-:W-:Y:S01]  /*b7b0*/  ISETP.LT.OR P0, PT, R0, 0x29, !P2 ;  /* 0x000000290000780c */ /* 0x000fe20005701670 */
[----:B------:R-:W-:Y:S01]  /*b7c0*/  FMUL R114, R114, R164 ;  /* 0x000000a472727220 */ /* 0x000fe20000400000 */
[----:B------:R-:W-:Y:S01]  /*b7d0*/  F2FP.SATFINITE.E4M3.F32.PACK_AB_MERGE_C R111, RZ, R111, RZ ;  /* 0x0000006fff6f723e */ /* 0x000fe200048070ff */
[----:B------:R-:W-:Y:S01]  /*b7e0*/  @!P3 STG.E.U8 desc[UR36][R10.64+0x21], R105 ;  /* 0x000021690a00b986 */ /* 0x000fe2000c101124 */
[----:B0-----:R-:W-:Y:S01]  /*b7f0*/  F2FP.SATFINITE.E4M3.F32.PACK_AB_MERGE_C R13, RZ, R106, RZ ;  /* 0x0000006aff0d723e */ /* 0x001fe200048070ff */
[-C--:B------:R-:W-:Y:S01]  /*b800*/  FMUL R115, R115, R164.reuse ;  /* 0x000000a473737220 */ /* 0x080fe20000400000 */
[----:B------:R-:W-:Y:S01]  /*b810*/  ISETP.LT.OR P3, PT, R0, 0x2a, !P2 ;  /* 0x0000002a0000780c */ /* 0x000fe20005761670 */
[-C--:B------:R-:W-:Y:S01]  /*b820*/  FMUL R116, R116, R164.reuse ;  /* 0x000000a474747220 */ /* 0x080fe20000400000 */
[----:B------:R-:W-:Y:S01]  /*b830*/  F2FP.SATFINITE.E4M3.F32.PACK_AB_MERGE_C R113, RZ, R113, RZ ;  /* 0x00000071ff71723e */ /* 0x000fe200048070ff */
[----:B------:R0:W-:Y:S01]  /*b840*/  @!P4 STG.E.U8 desc[UR36][R8.64+0x20], R13 ;  /* 0x0000200d0800c986 */ /* 0x0001e2000c101124 */
[C---:B------:R-:W-:Y:S01]  /*b850*/  ISETP.LT.OR P4, PT, R0.reuse, 0x29, !P1 ;  /* 0x000000290000780c */ /* 0x040fe20004f81670 */
[----:B------:R-:W-:Y:S01]  /*b860*/  FMUL R117, R117, R164 ;  /* 0x000000a475757220 */ /* 0x000fe20000400000 */
[----:B-1----:R-:W-:Y:S01]  /*b870*/  F2FP.SATFINITE.E4M3.F32.PACK_AB_MERGE_C R15, RZ, R112, RZ ;  /* 0x00000070ff0f723e */ /* 0x002fe200048070ff */
[----:B------:R-:W-:Y:S01]  /*b880*/  @!P5 STG.E.U8 desc[UR36][R8.64+0x21], R107 ;  /* 0x0000216b0800d986 */ /* 0x000fe2000c101124 */
[----:B------:R-:W-:Y:S01]  /*b890*/  ISETP.LT.OR P5, PT, R0, 0x2a, !P1 ;  /* 0x0000002a0000780c */ /* 0x000fe20004fa1670 */
[-C--:B------:R-:W-:Y:S01]  /*b8a0*/  FMUL R118, R118, R164.reuse ;  /* 0x000000a476767220 */ /* 0x080fe20000400000 */
[----:B------:R-:W-:Y:S01]  /*b8b0*/  F2FP.SATFINITE.E4M3.F32.PACK_AB_MERGE_C R115, RZ, R115, RZ ;  /* 0x00000073ff73723e */ /* 0x000fe200048070ff */
[----:B------:R1:W-:Y:S01]  /*b8c0*/  @!P0 STG.E.U8 desc[UR36][R10.64+0x28], R19 ;  /* 0x000028130a008986 */ /* 0x0003e2000c101124 */
[----:B------:R-:W-:Y:S01]  /*b8d0*/  ISETP.LT.OR P0, PT, R0, 0x31, !P2 ;  /* 0x000000310000780c */ /* 0x000fe20005701670 */
[-C--:B------:R-:W-:Y:S01]  /*b8e0*/  FMUL R119, R119, R164.reuse ;  /* 0x000000a477777220 */ /* 0x080fe20000400000 */
[----:B------:R-:W-:Y:S01]  /*b8f0*/  FMUL R120, R120, R164 ;  /* 0x000000a478787220 */ /* 0x000fe20000400000 */
[----:B0-----:R-:W-:Y:S01]  /*b900*/  F2FP.SATFINITE.E4M3.F32.PACK_AB_MERGE_C R13, RZ, R110, RZ ;  /* 0x0000006eff0d723e */ /* 0x001fe200048070ff */
[----:B------:R-:W-:Y:S01]  /*b910*/  @!P3 STG.E.U8 desc[UR36][R10.64+0x29], R109 ;  /* 0x0000296d0a00b986 */ /* 0x000fe2000c101124 */
        /* <DEDUP_REMOVED lines=38> */
[-C--:B------:R-:W-:Y:S01]  /*bb80*/  FMUL R132, R132, R164.reuse ;  /* 0x000000a484847220 */ /* 0x080fe20000400000 */
        /* <DEDUP_REMOVED lines=45> */
[C---:B------:R-:W-:Y:S01]  /*be60*/  ISETP.LT.OR P0, PT, R0.reuse, 0x59, !P2 ;  /* 0x000000590000780c */ /* 0x040fe20005701670 */
        /* <DEDUP_REMOVED lines=55> */
[----:B------:R-:W-:Y:S01]  /*c1e0*/  F2FP.SATFINITE.E4M3.F32.PACK_AB_MERGE_C R31, RZ, R31, RZ ;  /* 0x0000001fff1f723e */ /* 0x000fe200048070ff */
        /* <DEDUP_REMOVED lines=13> */
[C---:B------:R-:W-:Y:S01]  /*c2c0*/  ISETP.LT.OR P2, PT, R0.reuse, 0x7a, !P2 ;  /* 0x0000007a0000780c */ /* 0x040fe20005741670 */
[----:B------:R1:W-:Y:S01]  /*c2d0*/  @!P0 STG.E.U8 desc[UR36][R10.64+0x70], R15 ;  /* 0x0000700f0a008986 */ /* 0x0003e2000c101124 */
[----:B------:R-:W-:Y:S01]  /*c2e0*/  ISETP.LT.OR P0, PT, R0, 0x72, !P1 ;  /* 0x000000720000780c */ /* 0x000fe20004f01670 */
[----:B------:R-:W-:Y:S01]  /*c2f0*/  FMUL R38, R38, R164 ;  /* 0x000000a426267220 */ /* 0x000fe20000400000 */
[----:B------:R-:W-:Y:S01]  /*c300*/  F2FP.SATFINITE.E4M3.F32.PACK_AB_MERGE_C R35, RZ, R35, RZ ;  /* 0x00000023ff23723e */ /* 0x000fe200048070ff */
[----:B------:R-:W-:Y:S01]  /*c310*/  @!P4 STG.E.U8 desc[UR36][R10.64+0x71], R145 ;  /* 0x000071910a00c986 */ /* 0x000fe2000c101124 */
[----:B0-----:R-:W-:Y:S01]  /*c320*/  F2FP.SATFINITE.E4M3.F32.PACK_AB_MERGE_C R13, RZ, R146, RZ ;  /* 0x00000092ff0d723e */ /* 0x001fe200048070ff */
[-C--:B------:R-:W-:Y:S01]  /*c330*/  FMUL R39, R39, R164.reuse ;  /* 0x000000a427277220 */ /* 0x080fe20000400000 */
[----:B------:R-:W-:Y:S01]  /*c340*/  F2FP.SATFINITE.E4M3.F32.PACK_AB_MERGE_C R37, RZ, R37, RZ ;  /* 0x00000025ff25723e */ /* 0x000fe200048070ff */
[-C--:B------:R-:W-:Y:S01]  /*c350*/  FMUL R40, R40, R164.reuse ;  /* 0x000000a428287220 */ /* 0x080fe20000400000 */
[-C--:B------:R-:W-:Y:S01]  /*c360*/  FMUL R41, R41, R164.reuse ;  /* 0x000000a429297220 */ /* 0x080fe20000400000 */
[----:B------:R0:W-:Y:S01]  /*c370*/  @!P5 STG.E.U8 desc[UR36][R8.64+0x70], R13 ;  /* 0x0000700d0800d986 */ /* 0x0001e2000c101124 */
[----:B------:R-:W-:Y:S01]  /*c380*/  F2FP.SATFINITE.E4M3.F32.PACK_AB_MERGE_C R39, RZ, R39, RZ ;  /* 0x00000027ff27723e */ /* 0x000fe200048070ff */
[----:B------:R-:W-:Y:S01]  /*c390*/  FMUL R42, R42, R164 ;  /* 0x000000a42a2a7220 */ /* 0x000fe20000400000 */
[----:B-1----:R-:W-:Y:S01]  /*c3a0*/  F2FP.SATFINITE.E4M3.F32.PACK_AB_MERGE_C R15, RZ, R24, RZ ;  /* 0x00000018ff0f723e */ /* 0x002fe200048070ff */
[----:B------:R-:W-:Y:S01]  /*c3b0*/  @!P0 STG.E.U8 desc[UR36][R8.64+0x71], R147 ;  /* 0x0000719308008986 */ /* 0x000fe2000c101124 */
[----:B------:R-:W-:Y:S01]  /*c3c0*/  ISETP.GE.AND P0, PT, R3, 0x81, PT ;  /* 0x000000810300780c */ /* 0x000fe20003f06270 */
[-C--:B------:R-:W-:Y:S01]  /*c3d0*/  FMUL R43, R43, R164.reuse ;  /* 0x000000a42b2b7220 */ /* 0x080fe20000400000 */
[----:B------:R-:W-:Y:S01]  /*c3e0*/  F2FP.SATFINITE.E4M3.F32.PACK_AB_MERGE_C R41, RZ, R41, RZ ;  /* 0x00000029ff29723e */ /* 0x000fe200048070ff */
[----:B------:R-:W-:Y:S01]  /*c3f0*/  @!P3 STG.E.U8 desc[UR36][R10.64+0x78], R19 ;  /* 0x000078130a00b986 */ /* 0x000fe2000c101124 */
[----:B------:R-:W-:Y:S01]  /*c400*/  ISETP.LT.OR P3, PT, R0, 0x79, !P1 ;  /* 0x000000790000780c */ /* 0x000fe20004f61670 */
[-C--:B------:R-:W-:Y:S01]  /*c410*/  FMUL R44, R44, R164.reuse ;  /* 0x000000a42c2c7220 */ /* 0x080fe20000400000 */
[C---:B------:R-:W-:Y:S01]  /*c420*/  ISETP.LT.OR P1, PT, R0.reuse, 0x7a, !P1 ;  /* 0x0000007a0000780c */ /* 0x040fe20004f21670 */
[----:B------:R-:W-:Y:S01]  /*c430*/  @!P2 STG.E.U8 desc[UR36][R10.64+0x79], R149 ;  /* 0x000079950a00a986 */ /* 0x000fe2000c101124 */
[C---:B------:R-:W-:Y:S01]  /*c440*/  ISETP.LT.OR P4, PT, R0.reuse, 0x1, !P0 ;  /* 0x000000010000780c */ /* 0x040fe20004781670 */
[-C--:B------:R-:W-:Y:S01]  /*c450*/  FMUL R45, R45, R164.reuse ;  /* 0x000000a42d2d7220 */ /* 0x080fe20000400000 */
[----:B------:R-:W-:Y:S01]  /*c460*/  ISETP.LT.OR P5, PT, R0, 0x2, !P0 ;  /* 0x000000020000780c */ /* 0x000fe200047a1670 */
[----:B------:R-:W-:Y:S01]  /*c470*/  FMUL R46, R46, R164 ;  /* 0x000000a42e2e7220 */ /* 0x000fe20000400000 */
[----:B0-----:R-:W-:Y:S01]  /*c480*/  F2FP.SATFINITE.E4M3.F32.PACK_AB_MERGE_C R13, RZ, R150, RZ ;  /* 0x00000096ff0d723e */ /* 0x001fe200048070ff */
[-C--:B------:R-:W-:Y:S01]  /*c490*/  FMUL R47, R47, R164.reuse ;  /* 0x000000a42f2f7220 */ /* 0x080fe20000400000 */
[----:B------:R-:W-:Y:S01]  /*c4a0*/  ISETP.GE.AND P2, PT, R3, 0x89, PT ;  /* 0x000000890300780c */ /* 0x000fe20003f46270 */
[----:B------:R-:W-:Y:S01]  /*c4b0*/  FMUL R48, R48, R164 ;  /* 0x000000a430307220 */ /* 0x000fe20000400000 */
[----:B------:R-:W-:Y:S01]  /*c4c0*/  F2FP.SATFINITE.E4M3.F32.PACK_AB_MERGE_C R3, RZ, R26, RZ ;  /* 0x0000001aff03723e */ /* 0x000fe200048070ff */
[----:B------:R-:W-:Y:S01]  /*c4d0*/  @!P3 STG.E.U8 desc[UR36][R8.64+0x78], R13 ;  /* 0x0000780d0800b986 */ /* 0x000fe2000c101124 */
[C---:B------:R-:W-:Y:S01]  /*c4e0*/  ISETP.LT.OR P3, PT, R0.reuse, 0x2, !P2 ;  /* 0x000000020000780c */ /* 0x040fe20005761670 */
[-C--:B------:R-:W-:Y:S01]  /*c4f0*/  FMUL R49, R49, R164.reuse ;  /* 0x000000a431317220 */ /* 0x080fe20000400000 */
[----:B------:R-:W-:Y:S01]  /*c500*/  F2FP.SATFINITE.E4M3.F32.PACK_AB_MERGE_C R43, RZ, R43, RZ ;  /* 0x0000002bff2b723e */ /* 0x000fe200048070ff */
        /* <DEDUP_REMOVED lines=8> */
[----:B------:R-:W-:Y:S01]  /*c590*/  @!P5 STG.E.U8 desc[UR36][R6.64+0x1], R25 ;  /* 0x000001190600d986 */ /* 0x000fe2000c101124 */
[----:B------:R-:W-:Y:S01]  /*c5a0*/  ISETP.LT.OR P5, PT, R0, 0xa, !P0 ;  /* 0x0000000a0000780c */ /* 0x000fe200047a1670 */
[----:B------:R-:W-:Y:S01]  /*c5b0*/  FMUL R52, R52, R164 ;  /* 0x000000a434347220 */ /* 0x000fe20000400000 */
[----:B------:R-:W-:Y:S01]  /*c5c0*/  F2FP.SATFINITE.E4M3.F32.PACK_AB_MERGE_C R49, RZ, R49, RZ ;  /* 0x00000031ff31723e */ /* 0x000fe200048070ff */
[----:B------:R-:W-:Y:S01]  /*c5d0*/  @!P3 STG.E.U8 desc[UR36][R4.64+0x1], R27 ;  /* 0x0000011b0400b986 */ /* 0x000fe2000c101124 */
[----:B0-----:R-:W-:Y:S01]  /*c5e0*/  F2FP.SATFINITE.E4M3.F32.PACK_AB_MERGE_C R9, RZ, R28, RZ ;  /* 0x0000001cff09723e */ /* 0x001fe200048070ff */
[-C--:B------:R-:W-:Y:S01]  /*c5f0*/  FMUL R53, R53, R164.reuse ;  /* 0x000000a435357220 */ /* 0x080fe20000400000 */
[C---:B------:R-:W-:Y:S01]  /*c600*/  ISETP.LT.OR P3, PT, R0.reuse, 0xa, !P2 ;  /* 0x0000000a0000780c */ /* 0x040fe20005761670 */
[----:B------:R0:W-:Y:S01]  /*c610*/  @!P1 STG.E.U8 desc[UR36][R4.64], R3 ;  /* 0x0000000304009986 */ /* 0x0001e2000c101124 */
        /* <DEDUP_REMOVED lines=9> */
[-C--:B------:R-:W-:Y:S01]  /*c6b0*/  FMUL R56, R56, R164.reuse ;  /* 0x000000a438387220 */ /* 0x080fe20000400000 */
[----:B------:R-:W-:Y:S01]  /*c6c0*/  FMUL R57, R57, R164 ;  /* 0x000000a439397220 */ /* 0x000fe20000400000 */
[----:B0-----:R-:W-:Y:S01]  /*c6d0*/  F2FP.SATFINITE.E4M3.F32.PACK_AB_MERGE_C R3, RZ, R30, RZ ;  /* 0x0000001eff03723e */ /* 0x001fe200048070ff */
[----:B------:R-:W-:Y:S01]  /*c6e0*/  @!P3 STG.E.U8 desc[UR36][R4.64+0x9], R31 ;  /* 0x0000091f0400b986 */ /* 0x000fe2000c101124 */
[----:B------:R-:W-:Y:S01]  /*c6f0*/  ISETP.LT.OR P3, PT, R0, 0x12, !P2 ;  /* 0x000000120000780c */ /* 0x000fe20005761670 */
[----:B------:R-:W-:Y:S01]  /*c700*/  FMUL R58, R58, R164 ;  /* 0x000000a43a3a7220 */ /* 0x000fe20000400000 */
[----:B-1----:R-:W-:Y:S01]  /*c710*/  F2FP.SATFINITE.E4M3.F32.PACK_AB_MERGE_C R9, RZ, R32, RZ ;  /* 0x00000020ff09723e */ /* 0x002fe200048070ff */
[----:B------:R0:W-:Y:S01]  /*c720*/  @!P1 STG.E.U8 desc[UR36][R4.64+0x8], R3 ;  /* 0x0000080304009986 */ /* 0x0001e2000c101124 */
        /* <DEDUP_REMOVED lines=15> */
[----:B------:R-:W-:Y:S01]  /*c820*/  FMUL R63, R63, R164 ;  /* 0x000000a43f3f7220 */ /* 0x000fe20000400000 */
[----:B-1----:R-:W-:Y:S01]  /*c830*/  F2FP.SATFINITE.E4M3.F32.PACK_AB_MERGE_C R9, RZ, R36, RZ ;  /* 0x00000024ff09723e */ /* 0x002fe200048070ff */
        /* <DEDUP_REMOVED lines=75> */
[----:B------:R-:W-:Y:S01]  /*ccf0*/  ISETP.LT.OR P4, PT, R0, 0x41, !P0 ;  /* 0x000000410000780c */ /* 0x000fe20004781670 */
[-C--:B------:R-:W-:Y:S01]  /*cd00*/  FMUL R85, R85, R164.reuse ;  /* 0x000000a455557220 */ /* 0x080fe20000400000 */
[-C--:B------:R-:W-:Y:S01]  /*cd10*/  FMUL R86, R86, R164.reuse ;  /* 0x000000a456567220 */ /* 0x080fe20000400000 */
[----:B------:R-:W-:Y:S01]  /*cd20*/  @!P5 STG.E.U8 desc[UR36][R6.64+0x39], R53 ;  /* 0x000039350600d986 */ /* 0x000fe2000c101124 */
[----:B------:R-:W-:Y:S01]  /*cd30*/  ISETP.LT.OR P5, PT, R0, 0x42, !P0 ;  /* 0x000000420000780c */ /* 0x000fe200047a1670 */
[----:B------:R-:W-:Y:S01]  /*cd40*/  FMUL R87, R87, R164 ;  /* 0x000000a457577220 */ /* 0x000fe20000400000 */
[----:B------:R-:W-:Y:S01]  /*cd50*/  F2FP.SATFINITE.E4M3.F32.PACK_AB_MERGE_C R83, RZ, R83, RZ ;  /* 0x00000053ff53723e */ /* 0x000fe200048070ff */
[----:B------:R-:W-:Y:S01]  /*cd60*/  @!P3 STG.E.U8 desc[UR36][R4.64+0x39], R55 ;  /* 0x000039370400b986 */ /* 0x000fe2000c101124 */
[----:B0-----:R-:W-:-:S02]  /*cd70*/  F2FP.SATFINITE.E4M3.F32.PACK_AB_MERGE_C R3, RZ, R54, RZ ;  /* 0x00000036ff03723e */ /* 0x001fc400048070ff */
[C---:B------:R-:W-:Y:S02]  /*cd80*/  ISETP.LT.OR P3, PT, R0.reuse, 0x42, !P2 ;  /* 0x000000420000780c */ /* 0x040fe40005761670 */
[----:B-1----:R-:W-:Y:S01]  /*cd90*/  F2FP.SATFINITE.E4M3.F32.PACK_AB_MERGE_C R9, RZ, R56, RZ ;  /* 0x00000038ff09723e */ /* 0x002fe200048070ff */
[----:B------:R0:W-:Y:S01]  /*cda0*/  @!P1 STG.E.U8 desc[UR36][R4.64+0x38], R3 ;  /* 0x0000380304009986 */ /* 0x0001e2000c101124 */
[C---:B------:R-:W-:Y:S02]  /*cdb0*/  ISETP.LT.OR P1, PT, R0.reuse, 0x41, !P2 ;  /* 0x000000410000780c */ /* 0x040fe40005721670 */
[----:B------:R-:W-:Y:S01]  /*cdc0*/  F2FP.SATFINITE.E4M3.F32.PACK_AB_MERGE_C R85, RZ, R85, RZ ;  /* 0x00000055ff55723e */ /* 0x000fe200048070ff */
[----:B------:R1:W-:Y:S01]  /*cdd0*/  @!P4 STG.E.U8 desc[UR36][R6.64+0x40], R9 ;  /* 0x000040090600c986 */ /* 0x0003e2000c101124 */
[C---:B------:R-:W-:Y:S02]  /*cde0*/  ISETP.LT.OR P4, PT, R0.reuse, 0x49, !P0 ;  /* 0x000000490000780c */ /* 0x040fe40004781670 */
[----:B------:R-:W-:Y:S01]  /*cdf0*/  F2FP.SATFINITE.E4M3.F32.PACK_AB_MERGE_C R11, RZ, R86, RZ ;  /* 0x00000056ff0b723e */ /* 0x000fe200048070ff */
[----:B------:R-:W-:Y:S01]  /*ce00*/  @!P5 STG.E.U8 desc[UR36][R6.64+0x41], R57 ;  /* 0x000041390600d986 */ /* 0x000fe2000c101124 */
[----:B------:R-:W-:-:S02]  /*ce10*/  ISETP.LT.OR P5, PT, R0, 0x4a, !P0 ;  /* 0x0000004a0000780c */ /* 0x000fc400047a1670 */
[----:B------:R-:W-:Y:S01]  /*ce20*/  F2FP.SATFINITE.E4M3.F32.PACK_AB_MERGE_C R87, RZ, R87, RZ ;  /* 0x00000057ff57723e */ /* 0x000fe200048070ff */
[----:B------:R-:W-:Y:S01]  /*ce30*/  @!P3 STG.E.U8 desc[UR36][R4.64+0x41], R59 ;  /* 0x0000413b0400b986 */ /* 0x000fe2000c101124 */
[----:B0-----:R-:W-:Y:S02]  /*ce40*/  F2FP.SATFINITE.E4M3.F32.PACK_AB_MERGE_C R3, RZ, R58, RZ ;  /* 0x0000003aff03723e */ /* 0x001fe400048070ff */
[C---:B------:R-:W-:Y:S02]  /*ce50*/  ISETP.LT.OR P3, PT, R0.reuse, 0x4a, !P2 ;  /* 0x0000004a0000780c */ /* 0x040fe40005761670 */
[----:B-1----:R-:W-:Y:S01]  /*ce60*/  F2FP.SATFINITE.E4M3.F32.PACK_AB_MERGE_C R9, RZ, R60, RZ ;  /* 0x0000003cff09723e */ /* 0x002fe200048070ff */
[----:B------:R0:W-:Y:S01]  /*ce70*/  @!P1 STG.E.U8 desc[UR36][R4.64+0x40], R3 ;  /* 0x0000400304009986 */ /* 0x0001e2000c101124 */
[----:B------:R-:W-:-:S03]  /*ce80*/  ISETP.LT.OR P1, PT, R0, 0x49, !P2 ;  /* 0x000000490000780c */ /* 0x000fc60005721670 */
[----:B------:R1:W-:Y:S01]  /*ce90*/  @!P4 STG.E.U8 desc[UR36][R6.64+0x48], R9 ;  /* 0x000048090600c986 */ /* 0x0003e2000c101124 */
[----:B------:R-:W-:-:S03]  /*cea0*/  ISETP.LT.OR P4, PT, R0, 0x51, !P0 ;  /* 0x000000510000780c */ /* 0x000fc60004781670 */
[----:B------:R-:W-:Y:S01]  /*ceb0*/  @!P5 STG.E.U8 desc[UR36][R6.64+0x49], R61 ;  /* 0x0000493d0600d986 */ /* 0x000fe2000c101124 */
[C---:B------:R-:W-:Y:S02]  /*cec0*/  ISETP.LT.OR P5, PT, R0.reuse, 0x52, !P0 ;  /* 0x000000520000780c */ /* 0x040fe400047a1670 */
[----:B0-----:R-:W-:Y:S01]  /*ced0*/  F2FP.SATFINITE.E4M3.F32.PACK_AB_MERGE_C R3, RZ, R62, RZ ;  /* 0x0000003eff03723e */ /* 0x001fe200048070ff */
[----:B------:R-:W-:Y:S01]  /*cee0*/  @!P3 STG.E.U8 desc[UR36][R4.64+0x49], R63 ;  /* 0x0000493f0400b986 */ /* 0x000fe2000c101124 */
        /* <DEDUP_REMOVED lines=37> */
[----:B------:R-:W-:Y:S02]  /*d140*/  ISETP.LT.OR P5, PT, R0, 0x71, !P0 ;  /* 0x000000710000780c */ /* 0x000fe400047a1670 */
[----:B0-----:R-:W-:Y:S02]  /*d150*/  F2FP.SATFINITE.E4M3.F32.PACK_AB_MERGE_C R3, RZ, R78, RZ ;  /* 0x0000004eff03723e */ /* 0x001fe400048070ff */
[----:B-1----:R-:W-:-:S03]  /*d160*/  F2FP.SATFINITE.E4M3.F32.PACK_AB_MERGE_C R9, RZ, R80, RZ ;  /* 0x00000050ff09723e */ /* 0x002fc600048070ff */
[----:B------:R0:W-:Y:S01]  /*d170*/  @!P1 STG.E.U8 desc[UR36][R4.64+0x68], R3 ;  /* 0x0000680304009986 */ /* 0x0001e2000c101124 */
[----:B------:R-:W-:-:S03]  /*d180*/  ISETP.LT.OR P1, PT, R0, 0x71, !P2 ;  /* 0x000000710000780c */ /* 0x000fc60005721670 */
[----:B------:R-:W-:Y:S01]  /*d190*/  @!P4 STG.E.U8 desc[UR36][R4.64+0x69], R79 ;  /* 0x0000694f0400c986 */ /* 0x000fe2000c101124 */
[----:B------:R-:W-:-:S03]  /*d1a0*/  ISETP.LT.OR P4, PT, R0, 0x79, !P2 ;  /* 0x000000790000780c */ /* 0x000fc60005781670 */
[----:B------:R1:W-:Y:S01]  /*d1b0*/  @!P5 STG.E.U8 desc[UR36][R6.64+0x70], R9 ;  /* 0x000070090600d986 */ /* 0x0003e2000c101124 */
[C---:B------:R-:W-:Y:S02]  /*d1c0*/  ISETP.LT.OR P5, PT, R0.reuse, 0x72, !P2 ;  /* 0x000000720000780c */ /* 0x040fe400057a1670 */
[C---:B------:R-:W-:Y:S01]  /*d1d0*/  ISETP.LT.OR P2, PT, R0.reuse, 0x7a, !P2 ;  /* 0x0000007a0000780c */ /* 0x040fe20005741670 */
[----:B------:R2:W-:Y:S01]  /*d1e0*/  @!P3 STG.E.U8 desc[UR36][R6.64+0x71], R81 ;  /* 0x000071510600b986 */ /* 0x0005e2000c101124 */
[C---:B------:R-:W-:Y:S02]  /*d1f0*/  ISETP.LT.OR P3, PT, R0.reuse, 0x79, !P0 ;  /* 0x000000790000780c */ /* 0x040fe40004761670 */
[----:B------:R-:W-:Y:S02]  /*d200*/  ISETP.LT.OR P0, PT, R0, 0x7a, !P0 ;  /* 0x0000007a0000780c */ /* 0x000fe40004701670 */
[----:B0-----:R-:W-:Y:S02]  /*d210*/  F2FP.SATFINITE.E4M3.F32.PACK_AB_MERGE_C R3, RZ, R82, RZ ;  /* 0x00000052ff03723e */ /* 0x001fe400048070ff */
[----:B-1----:R-:W-:-:S03]  /*d220*/  F2FP.SATFINITE.E4M3.F32.PACK_AB_MERGE_C R9, RZ, R84, RZ ;  /* 0x00000054ff09723e */ /* 0x002fc600048070ff */
[----:B------:R2:W-:Y:S04]  /*d230*/  @!P1 STG.E.U8 desc[UR36][R4.64+0x70], R3 ;  /* 0x0000700304009986 */ /* 0x0005e8000c101124 */
[----:B------:R2:W-:Y:S04]  /*d240*/  @!P5 STG.E.U8 desc[UR36][R4.64+0x71], R83 ;  /* 0x000071530400d986 */ /* 0x0005e8000c101124 */
[----:B------:R2:W-:Y:S04]  /*d250*/  @!P3 STG.E.U8 desc[UR36][R6.64+0x78], R9 ;  /* 0x000078090600b986 */ /* 0x0005e8000c101124 */
[----:B------:R2:W-:Y:S04]  /*d260*/  @!P0 STG.E.U8 desc[UR36][R6.64+0x79], R85 ;  /* 0x0000795506008986 */ /* 0x0005e8000c101124 */
[----:B------:R2:W-:Y:S04]  /*d270*/  @!P4 STG.E.U8 desc[UR36][R4.64+0x78], R11 ;  /* 0x0000780b0400c986 */ /* 0x0005e8000c101124 */
[----:B------:R2:W-:Y:S02]  /*d280*/  @!P2 STG.E.U8 desc[UR36][R4.64+0x79], R87 ;  /* 0x000079570400a986 */ /* 0x0005e4000c101124 */
.L_x_294:
[----:B------:R-:W-:Y:S05]  /*d290*/  BSYNC B0 ;  /* 0x0000000000007941 */ /* 0x000fea0003800000 */
.L_x_36:
[----:B------:R-:W-:Y:S01]  /*d2a0*/  ULDC UR4, c[0x0][0xc] ;  /* 0x0000030000047ab9 */ /* 0x000fe20000000800 */
[----:B------:R-:W-:Y:S01]  /*d2b0*/  ULDC UR5, c[0x0][0x10] ;  /* 0x0000040000057ab9 */ /* 0x000fe20000000800 */
[----:B0-2---:R-:W0:Y:S01]  /*d2c0*/  LDC R3, c[0x0][0x14] ;  /* 0x00000500ff037b82 */ /* 0x005e220000000800 */
[----:B------:R-:W-:Y:S01]  /*d2d0*/  UIMAD.WIDE.U32 UR4, UR4, UR5, URZ ;  /* 0x00000005040472a5 */ /* 0x000fe2000f8e003f */
[----:B-----5:R-:W-:Y:S01]  /*d2e0*/  PRMT R0, RZ, 0x7610, R0 ;  /* 0x00007610ff007816 */ /* 0x020fe20000000000 */
[----:B------:R-:W-:Y:S01]  /*d2f0*/  UMOV UR42, 0xffffffff ;  /* 0xffffffff002a7882 */ /* 0x000fe20000000000 */
[----:B------:R-:W-:-:S03]  /*d300*/  IMAD.MOV.U32 R19, RZ, RZ, -0x1 ;  /* 0xffffffffff137424 */ /* 0x000fc600078e00ff */
[----:B0-----:R-:W-:-:S04]  /*d310*/  IMAD.WIDE.U32 R16, R3, UR4, R16 ;  /* 0x0000000403107c25 */ /* 0x001fc8000f8e0010 */
[----:B------:R-:W-:Y:S01]  /*d320*/  IMAD R3, R3, UR5, RZ ;  /* 0x0000000503037c24 */ /* 0x000fe2000f8e02ff */
[----:B------:R-:W-:Y:S02]  /*d330*/  ULDC.64 UR4, c[0x0][0x850] ;  /* 0x0002140000047ab9 */ /* 0x000fe40000000a00 */
[----:B------:R-:W-:Y:S01]  /*d340*/  ISETP.GE.U32.AND P0, PT, R16, UR4, PT ;  /* 0x0000000410007c0c */ /* 0x000fe2000bf06070 */
[----:B------:R-:W-:-:S05]  /*d350*/  IMAD.IADD R17, R17, 0x1, R3 ;  /* 0x0000000111117824 */ /* 0x000fca00078e0203 */
[----:B------:R-:W-:-:S13]  /*d360*/  ISETP.GE.U32.AND.EX P0, PT, R17, UR5, PT, P0 ;  /* 0x0000000511007c0c */ /* 0x000fda000bf06100 */
[----:B------:R-:W-:Y:S05]  /*d370*/  @P0 BRA `(.L_x_295) ;  /* 0x0000000400640947 */ /* 0x000fea0003800000 */
[----:B------:R-:W0:Y:S01]  /*d380*/  S2R R12, SR_CTAID.X ;  /* 0x00000000000c7919 */ /* 0x000e220000002500 */
[----:B-1-3--:R-:W1:Y:S01]  /*d390*/  LDC.64 R10, c[0x0][0x828] ;  /* 0x00020a00ff0a7b82 */ /* 0x00ae620000000a00 */
[----:B------:R-:W-:Y:S01]  /*d3a0*/  ULDC UR4, c[0x0][0x150] ;  /* 0x0000540000047ab9 */ /* 0x000fe20000000800 */
[----:B------:R-:W-:Y:S01]  /*d3b0*/  IMAD.MOV.U32 R8, RZ, RZ, R16 ;  /* 0x000000ffff087224 */ /* 0x000fe200078e0010 */
[----:B------:R-:W2:Y:S01]  /*d3c0*/  S2R R20, SR_CTAID.Y ;  /* 0x0000000000147919 */ /* 0x000ea20000002600 */
[----:B------:R-:W-:-:S04]  /*d3d0*/  IMAD.MOV.U32 R9, RZ, RZ, R17 ;  /* 0x000000ffff097224 */ /* 0x000fc800078e0011 */
[----:B------:R-:W3:Y:S08]  /*d3e0*/  LDC R21, c[0x0][0x144] ;  /* 0x00005100ff157b82 */ /* 0x000ef00000000800 */
[----:B------:R-:W2:Y:S08]  /*d3f0*/  LDC R0, c[0x0][0x830] ;  /* 0x00020c00ff007b82 */ /* 0x000eb00000000800 */
[----:B----4-:R-:W4:Y:S01]  /*d400*/  LDC.64 R14, c[0x0][0x820] ;  /* 0x00020800ff0e7b82 */ /* 0x010f220000000a00 */
[----:B-1----:R-:W-:-:S04]  /*d410*/  ISETP.NE.U32.AND P0, PT, R10, RZ, PT ;  /* 0x000000ff0a00720c */ /* 0x002fc80003f05070 */
[----:B------:R-:W-:Y:S02]  /*d420*/  ISETP.NE.AND.EX P0, PT, R11, RZ, PT, P0 ;  /* 0x000000ff0b00720c */ /* 0x000fe40003f05300 */
[----:B0-----:R-:W-:-:S05]  /*d430*/  I2FP.F32.U32 R3, R12 ;  /* 0x0000000c00037245 */ /* 0x001fca0000201000 */
[----:B------:R-:W-:-:S04]  /*d440*/  FMUL R3, R3, UR4 ;  /* 0x0000000403037c20 */ /* 0x000fc80008400000 */
[----:B------:R0:W1:Y:S02]  /*d450*/  F2I.U32.TRUNC.NTZ R19, R3 ;  /* 0x0000000300137305 */ /* 0x000064000020f000 */
[----:B--23--:R-:W-:Y:S05]  /*d460*/  @!P0 BRA `(.L_x_296) ;  /* 0x0000000000288947 */ /* 0x00cfea0003800000 */
[----:B0-----:R-:W0:Y:S02]  /*d470*/  LDC R3, c[0x0][0x834] ;  /* 0x00020d00ff037b82 */ /* 0x001e240000000800 */
        /* <DEDUP_REMOVED lines=9> */
.L_x_296:
[----:B------:R-:W2:Y:S01]  /*d510*/  LDC.64 R26, c[0x0][0x840] ;  /* 0x00021000ff1a7b82 */ /* 0x000ea20000000a00 */
[-C--:B------:R-:W-:Y:S01]  /*d520*/  SHF.R.U64 R30, R8, R0.reuse, R9 ;  /* 0x00000000081e7219 */ /* 0x080fe20000001209 */
[----:B-1----:R-:W-:Y:S01]  /*d530*/  IMAD.MOV R19, RZ, RZ, -R19 ;  /* 0x000000ffff137224 */ /* 0x002fe200078e0a13 */
[----:B------:R-:W-:Y:S01]  /*d540*/  SHF.R.U32.HI R0, RZ, R0, R9 ;  /* 0x00000000ff007219 */ /* 0x000fe20000011609 */
[----:B------:R-:W-:Y:S01]  /*d550*/  ULDC UR4, c[0x0][0x154] ;  /* 0x0000550000047ab9 */ /* 0x000fe20000000800 */
[----:B0-----:R-:W-:Y:S01]  /*d560*/  IADD3 R3, P0, RZ, -R30, RZ ;  /* 0x8000001eff037210 */ /* 0x001fe20007f1e0ff */
[----:B------:R-:W-:Y:S02]  /*d570*/  IMAD R21, R21, R19, R12 ;  /* 0x0000001315157224 */ /* 0x000fe400078e020c */
[----:B------:R-:W0:Y:S01]  /*d580*/  LDC R6, c[0x0][0x818] ;  /* 0x00020600ff067b82 */ /* 0x000e220000000800 */
[----:B------:R-:W-:Y:S02]  /*d590*/  IMAD.MOV.U32 R7, RZ, RZ, 0x1 ;  /* 0x00000001ff077424 */ /* 0x000fe400078e00ff */
[----:B------:R-:W-:-:S04]  /*d5a0*/  IMAD.X R5, RZ, RZ, ~R0, P0 ;  /* 0x000000ffff057224 */ /* 0x000fc800000e0e00 */
[-C--:B----4-:R-:W-:Y:S01]  /*d5b0*/  IMAD R0, R5, R14.reuse, RZ ;  /* 0x0000000e05007224 */ /* 0x090fe200078e02ff */
[----:B------:R-:W1:Y:S01]  /*d5c0*/  LDC R8, c[0x0][0x808] ;  /* 0x00020200ff087b82 */ /* 0x000e620000000800 */
[----:B------:R-:W-:-:S04]  /*d5d0*/  IMAD.WIDE.U32 R4, R3, R14, R16 ;  /* 0x0000000e03047225 */ /* 0x000fc800078e0010 */
[----:B------:R-:W-:Y:S01]  /*d5e0*/  IMAD R3, R3, R15, R0 ;  /* 0x0000000f03037224 */ /* 0x000fe200078e0200 */
[----:B------:R-:W-:Y:S02]  /*d5f0*/  I2FP.F32.U32 R0, R20 ;  /* 0x0000001400007245 */ /* 0x000fe40000201000 */
[----:B------:R-:W3:Y:S01]  /*d600*/  LDC R22, c[0x0][0x858] ;  /* 0x00021600ff167b82 */ /* 0x000ee20000000800 */
[----:B------:R-:W-:Y:S01]  /*d610*/  IMAD.IADD R3, R5, 0x1, R3 ;  /* 0x0000000105037824 */ /* 0x000fe200078e0203 */
[----:B--2---:R-:W-:Y:S01]  /*d620*/  ISETP.NE.U32.AND P0, PT, R26, RZ, PT ;  /* 0x000000ff1a00720c */ /* 0x004fe20003f05070 */
[----:B------:R-:W-:Y:S01]  /*d630*/  FMUL R0, R0, UR4 ;  /* 0x0000000400007c20 */ /* 0x000fe20008400000 */
[----:B------:R-:W-:Y:S02]  /*d640*/  IMAD.MOV.U32 R5, RZ, RZ, -0x1 ;  /* 0xffffffffff057424 */ /* 0x000fe400078e00ff */
[----:B------:R-:W-:Y:S01]  /*d650*/  ISETP.NE.AND.EX P0, PT, R27, RZ, PT, P0 ;  /* 0x000000ff1b00720c */ /* 0x000fe20003f05300 */
[----:B------:R2:W4:Y:S01]  /*d660*/  F2I.U32.TRUNC.NTZ R13, R0 ;  /* 0x00000000000d7305 */ /* 0x000522000020f000 */
[----:B------:R-:W2:Y:S01]  /*d670*/  LDC R15, c[0x0][0x148] ;  /* 0x00005200ff0f7b82 */ /* 0x000ea20000000800 */
[----:B0-----:R-:W-:-:S02]  /*d680*/  SHF.R.U64 R12, R4, R6, R3 ;  /* 0x00000006040c7219 */ /* 0x001fc40000001203 */
[----:B------:R-:W-:-:S05]  /*d690*/  SHF.R.U32.HI R3, RZ, R6, R3 ;  /* 0x00000006ff037219 */ /* 0x000fca0000011603 */
[----:B------:R-:W0:Y:S01]  /*d6a0*/  LDC R19, c[0x0][0x800] ;  /* 0x00020000ff137b82 */ /* 0x000e220000000800 */
[-CC-:B-1----:R-:W-:Y:S02]  /*d6b0*/  SHF.R.U64 R10, R12, R8.reuse, R3.reuse ;  /* 0x000000080c0a7219 */ /* 0x182fe40000001203 */
[----:B------:R-:W-:-:S05]  /*d6c0*/  SHF.R.U32.HI R3, RZ, R8, R3 ;  /* 0x00000008ff037219 */ /* 0x000fca0000011603 */
[----:B------:R-:W1:Y:S01]  /*d6d0*/  LDC R24, c[0x0][0x848] ;  /* 0x00021200ff187b82 */ /* 0x000e620000000800 */
[-C--:B---3--:R-:W-:Y:S02]  /*d6e0*/  SHF.L.U32 R4, R5, R22.reuse, RZ ;  /* 0x0000001605047219 */ /* 0x088fe400000006ff */
[-CC-:B------:R-:W-:Y:S02]  /*d6f0*/  SHF.R.U64 R14, R10, R22.reuse, R3.reuse ;  /* 0x000000160a0e7219 */ /* 0x180fe40000001203 */
[----:B------:R-:W-:Y:S02]  /*d700*/  SHF.R.U32.HI R5, RZ, R22, R3 ;  /* 0x00000016ff057219 */ /* 0x000fe40000011603 */
[----:B------:R-:W-:Y:S01]  /*d710*/  LOP3.LUT R25, RZ, R4, RZ, 0x33, !PT ;  /* 0x00000004ff197212 */ /* 0x000fe200078e33ff */
[----:B------:R-:W3:Y:S01]  /*d720*/  LDC R28, c[0x0][0x838] ;  /* 0x00020e00ff1c7b82 */ /* 0x000ee20000000800 */
[----:B------:R-:W-:Y:S01]  /*d730*/  SHF.L.U32 R22, R7, R22, RZ ;  /* 0x0000001607167219 */ /* 0x000fe200000006ff */
[----:B------:R-:W-:-:S06]  /*d740*/  IMAD.MOV.U32 R4, RZ, RZ, R14 ;  /* 0x000000ffff047224 */ /* 0x000fcc00078e000e */
[----:B------:R-:W0:Y:S01]  /*d750*/  LDC R29, c[0x0][0x810] ;  /* 0x00020400ff1d7b82 */ /* 0x000e220000000800 */
[----:B----4-:R-:W-:Y:S05]  /*d760*/  @!P0 BRA `(.L_x_297) ;  /* 0x0000000000288947 */ /* 0x010fea0003800000 */
[----:B------:R-:W4:Y:S02]  /*d770*/  LDC R3, c[0x0][0x84c] ;  /* 0x00021300ff037b82 */ /* 0x000f240000000800 */
[----:B----4-:R-:W-:-:S05]  /*d780*/  IADD3 R3, P0, R14, R3, RZ ;  /* 0x000000030e037210 */ /* 0x010fca0007f1e0ff */
        /* <DEDUP_REMOVED lines=8> */
.L_x_297:
[----:B------:R-:W-:Y:S01]  /*d810*/  ISETP.NE.AND P0, PT, R2, 0x1, PT ;  /* 0x000000010200780c */ /* 0x000fe20003f05270 */
[----:B------:R-:W-:Y:S01]  /*d820*/  IMAD.MOV R13, RZ, RZ, -R13 ;  /* 0x000000ffff0d7224 */ /* 0x000fe200078e0a0d */
[----:B-12---:R-:W-:Y:S01]  /*d830*/  SHF.R.U64 R0, R4, R24, R5 ;  /* 0x0000001804007219 */ /* 0x006fe20000001205 */
[----:B0-----:R-:W-:Y:S01]  /*d840*/  VIADD R5, R19, 0xffffffff ;  /* 0xffffffff13057836 */ /* 0x001fe20000000000 */
[----:B------:R-:W-:Y:S02]  /*d850*/  LOP3.LUT R7, R10, R25, RZ, 0xc0, !PT ;  /* 0x000000190a077212 */ /* 0x000fe400078ec0ff */
[----:B------:R-:W-:Y:S01]  /*d860*/  R2UR UR42, R30 ;  /* 0x000000001e2a72ca */ /* 0x000fe200000e0000 */
[----:B------:R-:W-:Y:S01]  /*d870*/  IMAD.MOV R3, RZ, RZ, -R0 ;  /* 0x000000ffff037224 */ /* 0x000fe200078e0a00 */
[----:B------:R-:W-:Y:S01]  /*d880*/  LOP3.LUT R5, R12, R5, RZ, 0xc0, !PT ;  /* 0x000000050c057212 */ /* 0x000fe200078ec0ff */
[----:B------:R-:W-:Y:S02]  /*d890*/  IMAD R22, R22, R0, R7 ;  /* 0x0000000016167224 */ /* 0x000fe400078e0207 */
[----:B---3--:R-:W-:-:S02]  /*d8a0*/  IMAD R0, R3, R28, R14 ;  /* 0x0000001c03007224 */ /* 0x008fc400078e020e */
[----:B------:R-:W-:Y:S02]  /*d8b0*/  @P0 IMAD R21, R15, R13, R20 ;  /* 0x0000000d0f150224 */ /* 0x000fe400078e0214 */
[----:B------:R-:W-:Y:S02]  /*d8c0*/  IMAD R3, R0, R19, R5 ;  /* 0x0000001300037224 */ /* 0x000fe400078e0205 */
[----:B------:R-:W-:Y:S02]  /*d8d0*/  IMAD R22, R22, R29, R21 ;  /* 0x0000001d16167224 */ /* 0x000fe400078e0215 */
[----:B------:R-:W-:-:S03]  /*d8e0*/  IMAD.MOV.U32 R0, RZ, RZ, 0x1 ;  /* 0x00000001ff007424 */ /* 0x000fc600078e00ff */
[----:B------:R-:W-:Y:S02]  /*d8f0*/  SEL R19, R3, R22, !P0 ;  /* 0x0000001603137207 */ /* 0x000fe40004000000 */
[----:B------:R-:W-:-:S07]  /*d900*/  SEL R22, R22, R3, !P0 ;  /* 0x0000000316167207 */ /* 0x000fce0004000000 */
.L_x_295:
[----:B------:R-:W-:-:S13]  /*d910*/  LOP3.LUT P0, RZ, R0, 0xff, RZ, 0xc0, !PT ;  /* 0x000000ff00ff7812 */ /* 0x000fda000780c0ff */
[----:B------:R-:W-:Y:S05]  /*d920*/  @P0 BRA `(.L_x_298) ;  /* 0xffffff3400a80947 */ /* 0x000fea000383ffff */
[----:B------:R-:W-:Y:S05]  /*d930*/  EXIT ;  /* 0x000000000000794d */ /* 0x000fea0003800000 */
.L_x_3:
[----:B0-----:R-:W-:Y:S01]  /*d940*/  ULDC.64 UR4, c[0x0][0x850] ;  /* 0x0002140000047ab9 */ /* 0x001fe20000000a00 */
[----:B------:R-:W-:Y:S01]  /*d950*/  PRMT R3, RZ, 0x7610, R3 ;  /* 0x00007610ff037816 */ /* 0x000fe20000000003 */
[----:B------:R-:W-:Y:S01]  /*d960*/  IMAD.MOV.U32 R19, RZ, RZ, -0x1 ;  /* 0xffffffffff137424 */ /* 0x000fe200078e00ff */
[----:B------:R-:W-:Y:S01]  /*d970*/  ISETP.GE.U32.AND P0, PT, R16, UR4, PT ;  /* 0x0000000410007c0c */ /* 0x000fe2000bf06070 */
[----:B------:R-:W-:Y:S02]  /*d980*/  IMAD.MOV.U32 R22, RZ, RZ, -0x1 ;  /* 0xffffffffff167424 */ /* 0x000fe400078e00ff */
        /* <DEDUP_REMOVED lines=21> */
.L_x_300:
        /* <DEDUP_REMOVED lines=17> */
[----:B------:R-:W-:-:S03]  /*dbf0*/  IMAD.MOV.U32 R7, RZ, RZ, 0x1 ;  /* 0x00000001ff077424 */ /* 0x000fc600078e00ff */
[----:B0-----:R-:W-:Y:S02]  /*dc00*/  SHF.R.U64 R10, R6, R12, R3 ;  /* 0x0000000c060a7219 */ /* 0x001fe40000001203 */
[----:B------:R-:W-:Y:S02]  /*dc10*/  I2FP.F32.U32 R6, R0 ;  /* 0x0000000000067245 */ /* 0x000fe40000201000 */
[----:B------:R-:W0:Y:S01]  /*dc20*/  LDC R8, c[0x0][0x858] ;  /* 0x00021600ff087b82 */ /* 0x000e220000000800 */
[----:B-1----:R-:W-:Y:S01]  /*dc30*/  ISETP.NE.U32.AND P0, PT, R24, RZ, PT ;  /* 0x000000ff1800720c */ /* 0x002fe20003f05070 */
[----:B---3--:R-:W-:Y:S02]  /*dc40*/  IMAD.MOV R5, RZ, RZ, -R9 ;  /* 0x000000ffff057224 */ /* 0x008fe400078e0a09 */
[----:B------:R-:W-:Y:S01]  /*dc50*/  FMUL R6, R6, UR4 ;  /* 0x0000000406067c20 */ /* 0x000fe20008400000 */
[----:B------:R-:W-:Y:S02]  /*dc60*/  SHF.R.U32.HI R3, RZ, R12, R3 ;  /* 0x0000000cff037219 */ /* 0x000fe40000011603 */
[----:B------:R-:W-:Y:S01]  /*dc70*/  ISETP.NE.AND.EX P0, PT, R25, RZ, PT, P0 ;  /* 0x000000ff1900720c */ /* 0x000fe20003f05300 */
[----:B------:R1:W3:Y:S01]  /*dc80*/  F2I.U32.TRUNC.NTZ R13, R6 ;  /* 0x00000006000d7305 */ /* 0x0002e2000020f000 */
[----:B------:R-:W1:Y:S01]  /*dc90*/  LDC R15, c[0x0][0x148] ;  /* 0x00005200ff0f7b82 */ /* 0x000e620000000800 */
[----:B--2---:R-:W-:-:S02]  /*dca0*/  IMAD R22, R11, R5, R4 ;  /* 0x000000050b167224 */ /* 0x004fc400078e0204 */
[----:B------:R-:W-:-:S05]  /*dcb0*/  IMAD.MOV.U32 R5, RZ, RZ, -0x1 ;  /* 0xffffffffff057424 */ /* 0x000fca00078e00ff */
[----:B------:R-:W2:Y:S01]  /*dcc0*/  LDC R20, c[0x0][0x800] ;  /* 0x00020000ff147b82 */ /* 0x000ea20000000800 */
[-CC-:B----4-:R-:W-:Y:S02]  /*dcd0*/  SHF.R.U64 R12, R10, R14.reuse, R3.reuse ;  /* 0x0000000e0a0c7219 */ /* 0x190fe40000001203 */
[----:B------:R-:W-:-:S05]  /*dce0*/  SHF.R.U32.HI R3, RZ, R14, R3 ;  /* 0x0000000eff037219 */ /* 0x000fca0000011603 */
[----:B------:R-:W4:Y:S01]  /*dcf0*/  LDC R19, c[0x0][0x848] ;  /* 0x00021200ff137b82 */ /* 0x000f220000000800 */
[-C--:B0-----:R-:W-:Y:S02]  /*dd00*/  SHF.L.U32 R4, R5, R8.reuse, RZ ;  /* 0x0000000805047219 */ /* 0x081fe400000006ff */
[--C-:B------:R-:W-:Y:S02]  /*dd10*/  SHF.R.U64 R14, R12, R8, R3.reuse ;  /* 0x000000080c0e7219 */ /* 0x100fe40000001203 */
[----:B------:R-:W-:Y:S02]  /*dd20*/  LOP3.LUT R27, RZ, R4, RZ, 0x33, !PT ;  /* 0x00000004ff1b7212 */ /* 0x000fe400078e33ff */
[-C--:B------:R-:W-:Y:S01]  /*dd30*/  SHF.R.U32.HI R5, RZ, R8.reuse, R3 ;  /* 0x00000008ff057219 */ /* 0x080fe20000011603 */
[----:B------:R-:W0:Y:S01]  /*dd40*/  LDC R21, c[0x0][0x838] ;  /* 0x00020e00ff157b82 */ /* 0x000e220000000800 */
[----:B------:R-:W-:Y:S01]  /*dd50*/  SHF.L.U32 R26, R7, R8, RZ ;  /* 0x00000008071a7219 */ /* 0x000fe200000006ff */
[----:B------:R-:W-:-:S06]  /*dd60*/  IMAD.MOV.U32 R4, RZ, RZ, R14 ;  /* 0x000000ffff047224 */ /* 0x000fcc00078e000e */
[----:B------:R-:W0:Y:S01]  /*dd70*/  LDC R28, c[0x0][0x810] ;  /* 0x00020400ff1c7b82 */ /* 0x000e220000000800 */
[----:B-1-3--:R-:W-:Y:S05]  /*dd80*/  @!P0 BRA `(.L_x_301) ;  /* 0x0000000000288947 */ /* 0x00afea0003800000 */
[----:B------:R-:W1:Y:S02]  /*dd90*/  LDC R3, c[0x0][0x84c] ;  /* 0x00021300ff037b82 */ /* 0x000e640000000800 */
[----:B-1----:R-:W-:-:S05]  /*dda0*/  IADD3 R3, P0, R14, R3, RZ ;  /* 0x000000030e037210 */ /* 0x002fca0007f1e0ff */
        /* <DEDUP_REMOVED lines=8> */
.L_x_301:
[----:B------:R-:W-:Y:S01]  /*de30*/  ISETP.NE.AND P0, PT, R2, 0x1, PT ;  /* 0x000000010200780c */ /* 0x000fe20003f05270 */
[----:B--2---:R-:W-:Y:S01]  /*de40*/  VIADD R7, R20, 0xffffffff ;  /* 0xffffffff14077836 */ /* 0x004fe20000000000 */
[----:B----4-:R-:W-:Y:S01]  /*de50*/  SHF.R.U64 R4, R4, R19, R5 ;  /* 0x0000001304047219 */ /* 0x010fe20000001205 */
[----:B------:R-:W-:Y:S01]  /*de60*/  IMAD.MOV R13, RZ, RZ, -R13 ;  /* 0x000000ffff0d7224 */ /* 0x000fe200078e0a0d */
[----:B------:R-:W-:Y:S02]  /*de70*/  LOP3.LUT R3, R12, R27, RZ, 0xc0, !PT ;  /* 0x0000001b0c037212 */ /* 0x000fe400078ec0ff */
[----:B------:R-:W-:Y:S01]  /*de80*/  LOP3.LUT R7, R10, R7, RZ, 0xc0, !PT ;  /* 0x000000070a077212 */ /* 0x000fe200078ec0ff */
[----:B------:R-:W-:Y:S02]  /*de90*/  IMAD.MOV R5, RZ, RZ, -R4 ;  /* 0x000000ffff057224 */ /* 0x000fe400078e0a04 */
[----:B------:R-:W-:-:S04]  /*dea0*/  IMAD R3, R26, R4, R3 ;  /* 0x000000041a037224 */ /* 0x000fc800078e0203 */
[----:B------:R-:W-:Y:S02]  /*deb0*/  @P0 IMAD R22, R15, R13, R0 ;  /* 0x0000000d0f160224 */ /* 0x000fe400078e0200 */
[----:B0-----:R-:W-:Y:S02]  /*dec0*/  IMAD R0, R5, R21, R14 ;  /* 0x0000001505007224 */ /* 0x001fe400078e020e */
[----:B------:R-:W-:Y:S02]  /*ded0*/  IMAD R19, R3, R28, R22 ;  /* 0x0000001c03137224 */ /* 0x000fe400078e0216 */
[----:B------:R-:W-:Y:S02]  /*dee0*/  IMAD R0, R0, R20, R7 ;  /* 0x0000001400007224 */ /* 0x000fe400078e0207 */
[----:B------:R-:W-:-:S03]  /*def0*/  IMAD.MOV.U32 R3, RZ, RZ, 0x1 ;  /* 0x00000001ff037424 */ /* 0x000fc600078e00ff */
[----:B------:R-:W-:Y:S02]  /*df00*/  SEL R22, R0, R19, !P0 ;  /* 0x0000001300167207 */ /* 0x000fe40004000000 */
[----:B------:R-:W-:-:S07]  /*df10*/  SEL R19, R19, R0, !P0 ;  /* 0x0000000013137207 */ /* 0x000fce0004000000 */
.L_x_299:
[----:B------:R-:W-:-:S08]  /*df20*/  NOP ;  /* 0x0000000000007918 */ /* 0x000fd00000000000 */
[----:B------:R-:W0:-:S00]  /*df30*/  USETMAXREG.DEALLOC.CTAPOOL 0x28 ;  /* 0x00000028000079c8 */ /* 0x000e0000080e0500 */
[----:B------:R-:W-:-:S13]  /*df40*/  ISETP.NE.AND P0, PT, RZ, UR8, PT ;  /* 0x00000008ff007c0c */ /* 0x000fda000bf05270 */
[----:B------:R-:W-:Y:S05]  /*df50*/  @P0 EXIT ;  /* 0x000000000000094d */ /* 0x000fea0003800000 */
[----:B0-----:R-:W-:Y:S01]  /*df60*/  LOP3.LUT P0, RZ, R3, 0xff, RZ, 0xc0, !PT ;  /* 0x000000ff03ff7812 */ /* 0x001fe2000780c0ff */
[----:B------:R-:W-:Y:S02]  /*df70*/  IMAD.MOV.U32 R24, RZ, RZ, 0x1 ;  /* 0x00000001ff187424 */ /* 0x000fe400078e00ff */
[----:B------:R-:W-:-:S10]  /*df80*/  IMAD.MOV.U32 R25, RZ, RZ, RZ ;  /* 0x000000ffff197224 */ /* 0x000fd400078e00ff */
[----:B------:R-:W-:Y:S05]  /*df90*/  @!P0 BRA `(.L_x_302) ;  /* 0x0000000c00f88947 */ /* 0x000fea0003800000 */
[----:B------:R-:W-:Y:S01]  /*dfa0*/  ULDC UR5, c[0x0][0x28c] ;  /* 0x0000a30000057ab9 */ /* 0x000fe20000000800 */
[----:B------:R-:W-:Y:S01]  /*dfb0*/  ULDC UR42, c[0x0][0x858] ;  /* 0x00021600002a7ab9 */ /* 0x000fe20000000800 */
[----:B------:R-:W-:Y:S01]  /*dfc0*/  UMOV UR6, 0xffffffff ;  /* 0xffffffff00067882 */ /* 0x000fe20000000000 */
[----:B------:R-:W-:Y:S01]  /*dfd0*/  UIADD3 UR7, UR5, 0x3f, URZ ;  /* 0x0000003f05077890 */ /* 0x000fe2000fffe03f */
[C---:B------:R-:W-:Y:S01]  /*dfe0*/  LOP3.LUT P1, RZ, R18.reuse, 0x7f, RZ, 0xc0, !PT ;  /* 0x0000007f12ff7812 */ /* 0x040fe2000782c0ff */
[----:B------:R-:W-:Y:S01]  /*dff0*/  UMOV UR8, 0x1 ;  /* 0x0000000100087882 */ /* 0x000fe20000000000 */
[----:B------:R-:W-:Y:S01]  /*e000*/  USHF.L.U32 UR6, UR6, UR42, URZ ;  /* 0x0000002a06067299 */ /* 0x000fe2000800063f */
[----:B------:R-:W-:Y:S01]  /*e010*/  LOP3.LUT P0, RZ, R18, 0x1f, RZ, 0xc0, !PT ;  /* 0x0000001f12ff7812 */ /* 0x000fe2000780c0ff */
[----:B------:R-:W-:Y:S01]  /*e020*/  USHF.L.U32 UR42, UR8, UR42, URZ ;  /* 0x0000002a082a7299 */ /* 0x000fe2000800063f */
[----:B------:R-:W-:Y:S01]  /*e030*/  BSSY B6, `(.L_x_302) ;  /* 0x00000f4000067945 */ /* 0x000fe20003800000 */
[----:B------:R-:W-:Y:S01]  /*e040*/  USHF.R.S32.HI UR8, URZ, 0x1f, UR7 ;  /* 0x0000001f3f087899 */ /* 0x000fe20008011407 */
[----:B------:R-:W-:Y:S01]  /*e050*/  PLOP3.LUT P0, PT, P0, P1, PT, 0x8a, 0x0 ;  /* 0x000000000000781c */ /* 0x000fe20000703172 */
[----:B------:R-:W-:Y:S01]  /*e060*/  ULDC UR4, c[0x0][0xc] ;  /* 0x0000030000047ab9 */ /* 0x000fe20000000800 */
[----:B------:R-:W-:Y:S01]  /*e070*/  ULDC UR5, c[0x0][0x10] ;  /* 0x0000040000057ab9 */ /* 0x000fe20000000800 */
[----:B------:R-:W-:Y:S01]  /*e080*/  ULEA.HI UR8, UR8, UR7, URZ, 0x6 ;  /* 0x0000000708087291 */ /* 0x000fe2000f8f303f */
[----:B------:R-:W-:Y:S01]  /*e090*/  P2R R0, PR, RZ, 0x2 ;  /* 0x00000002ff007803 */ /* 0x000fe20000000000 */
[----:B------:R-:W-:Y:S01]  /*e0a0*/  UIMAD.WIDE.U32 UR4, UR4, UR5, URZ ;  /* 0x00000005040472a5 */ /* 0x000fe2000f8e003f */
[----:B------:R-:W-:Y:S01]  /*e0b0*/  IMAD.MOV.U32 R26, RZ, RZ, 0x1 ;  /* 0x00000001ff1a7424 */ /* 0x000fe200078e00ff */
[----:B------:R-:W-:Y:S01]  /*e0c0*/  ULOP3.LUT UR43, URZ, UR6, URZ, 0x33, !UPT ;  /* 0x000000063f2b7292 */ /* 0x000fe2000f8e333f */
[----:B------:R-:W-:Y:S01]  /*e0d0*/  P2R R28, PR, RZ, 0x1 ;  /* 0x00000001ff1c7803 */ /* 0x000fe20000000000 */
[----:B------:R-:W-:Y:S01]  /*e0e0*/  USHF.R.S32.HI UR44, URZ, 0x6, UR8 ;  /* 0x000000063f2c7899 */ /* 0x000fe20008011408 */
[----:B------:R-:W-:Y:S01]  /*e0f0*/  IMAD.MOV.U32 R25, RZ, RZ, RZ ;  /* 0x000000ffff197224 */ /* 0x000fe200078e00ff */
[----:B------:R-:W-:Y:S01]  /*e100*/  ULDC UR6, c[0x0][0x14] ;  /* 0x0000050000067ab9 */ /* 0x000fe20000000800 */
[----:B------:R-:W-:Y:S01]  /*e110*/  IMAD.MOV.U32 R24, RZ, RZ, 0x1 ;  /* 0x00000001ff187424 */ /* 0x000fe200078e00ff */
[----:B------:R-:W-:-:S02]  /*e120*/  UIMAD.WIDE.U32 UR38, UR4, UR6, URZ ;  /* 0x00000006042672a5 */ /* 0x000fc4000f8e003f */
[----:B------:R-:W-:Y:S01]  /*e130*/  UIMAD UR45, UR5, UR6, URZ ;  /* 0x00000006052d72a4 */ /* 0x000fe2000f8e023f */
[----:B------:R-:W-:Y:S01]  /*e140*/  ULDC UR41, c[0x0][0x800] ;  /* 0x0002000000297ab9 */ /* 0x000fe20000000800 */
[----:B------:R-:W-:Y:S02]  /*e150*/  ULOP3.LUT UR46, UR40, 0x2, URZ, 0xfc, !UPT ;  /* 0x00000002282e7892 */ /* 0x000fe4000f8efc3f */
[----:B------:R-:W-:Y:S02]  /*e160*/  UIADD3 UR41, UR41, -0x1, URZ ;  /* 0xffffffff29297890 */ /* 0x000fe4000fffe03f */
[----:B------:R-:W-:Y:S02]  /*e170*/  UIADD3 UR45, UR39, UR45, URZ ;  /* 0x0000002d272d7290 */ /* 0x000fe4000fffe03f */
[----:B------:R-:W-:Y:S01]  /*e180*/  UIADD3 UR47, UR44, 0x1, URZ ;  /* 0x000000012c2f7890 */ /* 0x000fe2000fffe03f */
[----:B------:R-:W-:-:S11]  /*e190*/  ULDC.64 UR36, c[0x0][0x198] ;  /* 0x0000660000247ab9 */ /* 0x000fd60000000a00 */
.L_x_319:
[----:B------:R-:W0:Y:S01]  /*e1a0*/  S2R R0, SR_CgaCtaId ;  /* 0x0000000000007919 */ /* 0x000e220000008800 */
[----:B------:R-:W-:-:S04]  /*e1b0*/  MOV R27, 0x400 ;  /* 0x00000400001b7802 */ /* 0x000fc80000000f00 */
[----:B0-----:R-:W-:-:S05]  /*e1c0*/  LEA R27, R0, R27, 0x18 ;  /* 0x0000001b001b7211 */ /* 0x001fca00078ec0ff */
[----:B------:R-:W-:-:S05]  /*e1d0*/  VIADD R0, R27, 0x800 ;  /* 0x000008001b007836 */ /* 0x000fca0000000000 */
[----:B------:R-:W-:-:S13]  /*e1e0*/  LOP3.LUT P0, RZ, R0, 0x1bf, RZ, 0xc0, !PT ;  /* 0x000001bf00ff7812 */ /* 0x000fda000780c0ff */
[----:B------:R-:W-:Y:S05]  /*e1f0*/  @!P0 BRA `(.L_x_303) ;  /* 0x0000000000408947 */ /* 0x000fea0003800000 */
[----:B------:R-:W-:Y:S01]  /*e200*/  MOV R14, 0x0 ;  /* 0x00000000000e7802 */ /* 0x000fe20000000f00 */
[----:B------:R-:W-:Y:S01]  /*e210*/  ULDC.64 UR4, c[0x4][0x70] ;  /* 0x01001c0000047ab9 */ /* 0x000fe20000000a00 */
[----:B------:R-:W-:Y:S01]  /*e220*/  ULDC.64 UR6, c[0x4][0x8] ;  /* 0x0100020000067ab9 */ /* 0x000fe20000000a00 */
[----:B------:R-:W-:Y:S02]  /*e230*/  IMAD.U32 R4, RZ, RZ, UR4 ;  /* 0x00000004ff047e24 */ /* 0x000fe4000f8e00ff */
[----:B------:R-:W-:Y:S01]  /*e240*/  IMAD.U32 R5, RZ, RZ, UR5 ;  /* 0x00000005ff057e24 */ /* 0x000fe2000f8e00ff */
[----:B------:R-:W0:Y:S01]  /*e250*/  LDC.64 R14, c[0x4][R14] ;  /* 0x010000000e0e7b82 */ /* 0x000e220000000a00 */
[----:B------:R-:W-:Y:S01]  /*e260*/  ULDC.64 UR4, c[0x4][0x78] ;  /* 0x01001e0000047ab9 */ /* 0x000fe20000000a00 */
[----:B------:R-:W-:Y:S02]  /*e270*/  IMAD.U32 R10, RZ, RZ, UR6 ;  /* 0x00000006ff0a7e24 */ /* 0x000fe4000f8e00ff */
[----:B------:R-:W-:-:S02]  /*e280*/  IMAD.U32 R6, RZ, RZ, UR4 ;  /* 0x00000004ff067e24 */ /* 0x000fc4000f8e00ff */
[----:B------:R-:W-:Y:S02]  /*e290*/  IMAD.U32 R7, RZ, RZ, UR5 ;  /* 0x00000005ff077e24 */ /* 0x000fe4000f8e00ff */
[----:B------:R-:W-:Y:S02]  /*e2a0*/  IMAD.U32 R11, RZ, RZ, UR7 ;  /* 0x00000007ff0b7e24 */ /* 0x000fe4000f8e00ff */
[----:B------:R-:W-:Y:S02]  /*e2b0*/  IMAD.MOV.U32 R8, RZ, RZ, 0x70 ;  /* 0x00000070ff087424 */ /* 0x000fe400078e00ff */
[----:B------:R-:W-:Y:S02]  /*e2c0*/  IMAD.MOV.U32 R12, RZ, RZ, 0x1 ;  /* 0x00000001ff0c7424 */ /* 0x000fe400078e00ff */
[----:B------:R-:W-:-:S07]  /*e2d0*/  IMAD.MOV.U32 R13, RZ, RZ, RZ ;  /* 0x000000ffff0d7224 */ /* 0x000fce00078e00ff */
[----:B------:R-:W-:-:S07]  /*e2e0*/  LEPC R20, `(.L_x_303) ;  /* 0x000000001014794e */ /* 0x000fce0000000000 */
[----:B0-----:R-:W-:Y:S05]  /*e2f0*/  CALL.ABS.NOINC R14 ;  /* 0x000000000e007343 */ /* 0x001fea0003c00000 */
.L_x_303:
        /* <DEDUP_REMOVED lines=19> */
.L_x_304:
[----:B------:R-:W0:Y:S02]  /*e430*/  LDC R0, c[0x0][0x28c] ;  /* 0x0000a300ff007b82 */ /* 0x000e240000000800 */
[----:B0-----:R-:W-:-:S13]  /*e440*/  ISETP.GE.AND P0, PT, R0, 0x1, PT ;  /* 0x000000010000780c */ /* 0x001fda0003f06270 */
[----:B------:R-:W-:Y:S05]  /*e450*/  @!P0 BRA `(.L_x_305) ;  /* 0x0000000400008947 */ /* 0x000fea0003800000 */
[----:B------:R-:W-:Y:S01]  /*e460*/  BSSY B0, `(.L_x_305) ;  /* 0x000003f000007945 */ /* 0x000fe20003800000 */
[----:B------:R-:W-:Y:S02]  /*e470*/  IMAD.SHL.U32 R22, R22, 0x80, RZ ;  /* 0x0000008016167824 */ /* 0x000fe400078e00ff */
[----:B------:R-:W-:Y:S02]  /*e480*/  IMAD.SHL.U32 R19, R19, 0x100, RZ ;  /* 0x0000010013137824 */ /* 0x000fe400078e00ff */
[----:B------:R-:W-:Y:S02]  /*e490*/  IMAD.MOV.U32 R7, RZ, RZ, RZ ;  /* 0x000000ffff077224 */ /* 0x000fe400078e00ff */
[----:B------:R-:W-:Y:S02]  /*e4a0*/  IMAD.U32 R8, RZ, RZ, UR47 ;  /* 0x0000002fff087e24 */ /* 0x000fe4000f8e00ff */
[----:B------:R-:W-:Y:S02]  /*e4b0*/  IMAD.MOV.U32 R0, RZ, RZ, R24 ;  /* 0x000000ffff007224 */ /* 0x000fe400078e0018 */
[----:B------:R-:W-:-:S07]  /*e4c0*/  IMAD.MOV.U32 R4, RZ, RZ, R25 ;  /* 0x000000ffff047224 */ /* 0x000fce00078e0019 */
.L_x_314:
[----:B------:R-:W-:Y:S01]  /*e4d0*/  IMAD R6, R4, 0x8, R27 ;  /* 0x0000000804067824 */ /* 0x000fe200078e021b */
[----:B------:R-:W-:Y:S01]  /*e4e0*/  SHF.L.U32 R3, R0, 0x1f, RZ ;  /* 0x0000001f00037819 */ /* 0x000fe200000006ff */
[----:B------:R-:W-:Y:S01]  /*e4f0*/  BSSY B1, `(.L_x_306) ;  /* 0x0000005000017945 */ /* 0x000fe20003800000 */
[----:B------:R-:W-:Y:S02]  /*e500*/  LOP3.LUT P1, RZ, R18, 0x7f, RZ, 0xc0, !PT ;  /* 0x0000007f12ff7812 */ /* 0x000fe4000782c0ff */
[----:B------:R-:W0:Y:S11]  /*e510*/  SYNCS.PHASECHK.TRANS64.TRYWAIT P0, [R6+URZ+0x38], R3 ;  /* 0x00003803060075a7 */ /* 0x000e36000800017f */
[----:B------:R-:W1:Y:S01]  /*e520*/  @!P1 LDC R5, c[0x0][0x70c] ;  /* 0x0001c300ff059b82 */ /* 0x000e620000000800 */
[----:B0-----:R-:W-:Y:S05]  /*e530*/  @!P0 BRA `(.L_x_307) ;  /* 0x0000001000188947 */ /* 0x001fea0003800000 */
.L_x_333:
[----:B------:R-:W-:Y:S05]  /*e540*/  BSYNC B1 ;  /* 0x0000000000017941 */ /* 0x000fea0003800000 */
.L_x_306:
[----:B------:R-:W-:Y:S01]  /*e550*/  LOP3.LUT P0, RZ, R18, 0x7f, RZ, 0xc0, !PT ;  /* 0x0000007f12ff7812 */ /* 0x000fe2000780c0ff */
[----:B------:R-:W-:-:S04]  /*e560*/  UPRMT UR4, UR46, 0x9910, URZ ;  /* 0x000099102e047896 */ /* 0x000fc8000800003f */
[----:B------:R-:W-:-:S08]  /*e570*/  UISETP.NE.AND UP0, UPT, UR4, 0x2, UPT ;  /* 0x000000020400788c */ /* 0x000fd0000bf05270 */
[----:B-1----:R1:W-:Y:S01]  /*e580*/  @!P0 SYNCS.ARRIVE.TRANS64 RZ, [R6+URZ], R5 ;  /* 0x0000000506ff89a7 */ /* 0x0023e2000800003f */
[----:B------:R-:W-:-:S13]  /*e590*/  PLOP3.LUT P0, PT, PT, PT, UP0, 0x80, 0x0 ;  /* 0x000000000000781c */ /* 0x000fda0003f0f008 */
[----:B-1----:R-:W-:Y:S05]  /*e5a0*/  @P0 BRA `(.L_x_308) ;  /* 0x0000000000040947 */ /* 0x002fea0003800000 */
[----:B------:R-:W-:Y:S01]  /*e5b0*/  BPT.TRAP 0x1 ;  /* 0x000000040000795c */ /* 0x000fe20000300000 */
.L_x_308:
[----:B------:R-:W-:Y:S01]  /*e5c0*/  ISETP.NE.AND P0, PT, R28, RZ, PT ;  /* 0x000000ff1c00720c */ /* 0x000fe20003f05270 */
[----:B------:R-:W-:-:S12]  /*e5d0*/  BSSY B1, `(.L_x_309) ;  /* 0x0000003000017945 */ /* 0x000fd80003800000 */
[----:B------:R-:W-:Y:S05]  /*e5e0*/  @P0 BRA `(.L_x_310) ;  /* 0x0000000000040947 */ /* 0x000fea0003800000 */
[----:B------:R-:W-:Y:S01]  /*e5f0*/  BPT.TRAP 0x1 ;  /* 0x000000040000795c */ /* 0x000fe20000300000 */
.L_x_310:
[----:B------:R-:W-:Y:S05]  /*e600*/  BSYNC B1 ;  /* 0x0000000000017941 */ /* 0x000fea0003800000 */
.L_x_309:
[----:B------:R-:W-:-:S03]  /*e610*/  UMOV UR4, 0xffffffff ;  /* 0xffffffff00047882 */ /* 0x000fc60000000000 */
[----:B------:R-:W-:Y:S05]  /*e620*/  BRA.DIV UR4, `(.L_x_311) ;  /* 0x0000000e04f07947 */ /* 0x000fea000b800000 */
[----:B------:R-:W-:-:S13]  /*e630*/  ELECT P6, URZ, PT ;  /* 0x00000000003f782f */ /* 0x000fda00038c0000 */
.L_x_336:
[----:B------:R-:W-:Y:S04]  /*e640*/  BSSY B1, `(.L_x_312) ;  /* 0x0000017000017945 */ /* 0x000fe80003800000 */
[----:B------:R-:W-:Y:S05]  /*e650*/  @!P6 BRA `(.L_x_313) ;  /* 0x000000000054e947 */ /* 0x000fea0003800000 */
[----:B0-----:R-:W-:Y:S01]  /*e660*/  IMAD R3, R4, 0x4000, R27 ;  /* 0x0000400004037824 */ /* 0x001fe200078e021b */
[----:B------:R-:W-:Y:S01]  /*e670*/  R2UR UR9, R6 ;  /* 0x00000000060972ca */ /* 0x000fe200000e0000 */
[----:B------:R-:W-:Y:S01]  /*e680*/  UIADD3 UR4, UP0, UR36, 0xf0, URZ ;  /* 0x000000f024047890 */ /* 0x000fe2000ff1e03f */
[----:B------:R-:W-:Y:S01]  /*e690*/  R2UR UR11, R19 ;  /* 0x00000000130b72ca */ /* 0x000fe200000e0000 */
[----:B------:R-:W-:Y:S01]  /*e6a0*/  UIADD3 UR16, UP1, UR36, 0x1f0, URZ ;  /* 0x000001f024107890 */ /* 0x000fe2000ff3e03f */
[----:B------:R-:W-:Y:S01]  /*e6b0*/  R2UR UR8, R3 ;  /* 0x00000000030872ca */ /* 0x000fe200000e0000 */
[----:B------:R-:W-:Y:S01]  /*e6c0*/  UIADD3.X UR5, URZ, UR37, URZ, UP0, !UPT ;  /* 0x000000253f057290 */ /* 0x000fe200087fe43f */
[----:B------:R-:W-:Y:S01]  /*e6d0*/  R2UR UR10, R7 ;  /* 0x00000000070a72ca */ /* 0x000fe200000e0000 */
[----:B------:R-:W-:Y:S01]  /*e6e0*/  UIADD3.X UR17, URZ, UR37, URZ, UP1, !UPT ;  /* 0x000000253f117290 */ /* 0x000fe20008ffe43f */
[----:B------:R-:W-:Y:S01]  /*e6f0*/  R2UR UR12, R23 ;  /* 0x00000000170c72ca */ /* 0x000fe200000e0000 */
[----:B------:R-:W-:Y:S01]  /*e700*/  UMOV UR6, 0x0 ;  /* 0x0000000000067882 */ /* 0x000fe20000000000 */
[----:B------:R-:W-:Y:S01]  /*e710*/  R2UR UR15, R22 ;  /* 0x00000000160f72ca */ /* 0x000fe200000e0000 */
[----:B------:R-:W-:-:S06]  /*e720*/  UMOV UR7, 0x10000000 ;  /* 0x1000000000077882 */ /* 0x000fcc0000000000 */
[----:B------:R-:W-:Y:S02]  /*e730*/  UIADD3 UR13, UR8, 0x800, URZ ;  /* 0x00000800080d7890 */ /* 0x000fe4000fffe03f */
[----:B------:R-:W-:-:S05]  /*e740*/  UIADD3 UR14, UR8, 0x1c800, URZ ;  /* 0x0001c800080e7890 */ /* 0x000fca000fffe03f */
[----:B------:R-:W-:Y:S02]  /*e750*/  UMOV UR8, UR13 ;  /* 0x0000000d00087c82 */ /* 0x000fe40008000000 */
[----:B------:R0:W-:Y:S02]  /*e760*/  UTMALDG.3D [UR8], [UR4], desc[UR6] ;  /* 0x00000608040075b4 */ /* 0x0001e40008011000 */
[----:B0-----:R-:W-:Y:S01]  /*e770*/  UMOV UR8, UR14 ;  /* 0x0000000e00087c82 */ /* 0x001fe20008000000 */
[----:B------:R-:W-:Y:S02]  /*e780*/  UMOV UR11, UR15 ;  /* 0x0000000f000b7c82 */ /* 0x000fe40008000000 */
[----:B------:R1:W-:Y:S02]  /*e790*/  UTMALDG.3D [UR8], [UR16], desc[UR6] ;  /* 0x00000608100075b4 */ /* 0x0003e40008011000 */
[----:B-1----:R-:W-:Y:S01]  /*e7a0*/  NOP ;  /* 0x0000000000007918 */ /* 0x002fe20000000000 */
.L_x_313:
[----:B------:R-:W-:Y:S05]  /*e7b0*/  BSYNC B1 ;  /* 0x0000000000017941 */ /* 0x000fea0003800000 */
.L_x_312:
[----:B------:R-:W-:Y:S02]  /*e7c0*/  VIADD R8, R8, 0xffffffff ;  /* 0xffffffff08087836 */ /* 0x000fe40000000000 */
[----:B------:R-:W-:Y:S02]  /*e7d0*/  VIADD R4, R4, 0x1 ;  /* 0x0000000104047836 */ /* 0x000fe40000000000 */
[----:B------:R-:W-:Y:S01]  /*e7e0*/  VIADD R7, R7, 0x40 ;  /* 0x0000004007077836 */ /* 0x000fe20000000000 */
[----:B------:R-:W-:Y:S02]  /*e7f0*/  ISETP.GT.AND P1, PT, R8, 0x1, PT ;  /* 0x000000010800780c */ /* 0x000fe40003f24270 */
[----:B------:R-:W-:-:S04]  /*e800*/  ISETP.NE.AND P0, PT, R4, 0x7, PT ;  /* 0x000000070400780c */ /* 0x000fc80003f05270 */
[----:B0-----:R-:W-:Y:S02]  /*e810*/  SEL R3, RZ, 0x1, P0 ;  /* 0x00000001ff037807 */ /* 0x001fe40000000000 */
[----:B------:R-:W-:Y:S02]  /*e820*/  SEL R4, R4, RZ, P0 ;  /* 0x000000ff04047207 */ /* 0x000fe40000000000 */
[----:B------:R-:W-:-:S03]  /*e830*/  LOP3.LUT R0, R0, R3, RZ, 0x3c, !PT ;  /* 0x0000000300007212 */ /* 0x000fc600078e3cff */
[----:B------:R-:W-:Y:S05]  /*e840*/  @P1 BRA `(.L_x_314) ;  /* 0xfffffffc00201947 */ /* 0x000fea000383ffff */
[----:B------:R-:W-:Y:S05]  /*e850*/  BSYNC B0 ;  /* 0x0000000000007941 */ /* 0x000fea0003800000 */
.L_x_305:
[----:B------:R-:W-:Y:S01]  /*e860*/  VIADD R0, R25, UR44 ;  /* 0x0000002c19007c36 */ /* 0x000fe20008000000 */
[----:B------:R-:W-:Y:S02]  /*e870*/  UISETP.GE.U32.AND UP0, UPT, UR44, 0x7, UPT ;  /* 0x000000072c00788c */ /* 0x000fe4000bf06070 */
[----:B------:R-:W-:Y:S01]  /*e880*/  IMAD.U32 R3, RZ, RZ, UR44 ;  /* 0x0000002cff037e24 */ /* 0x000fe2000f8e00ff */
[----:B------:R-:W-:Y:S01]  /*e890*/  ULDC.64 UR4, c[0x0][0x850] ;  /* 0x0002140000047ab9 */ /* 0x000fe20000000a00 */
[C---:B------:R-:W-:Y:S01]  /*e8a0*/  IMAD.WIDE.U32 R4, R0.reuse, 0x24924925, RZ ;  /* 0x2492492500047825 */ /* 0x040fe200078e00ff */
[----:B------:R-:W-:Y:S01]  /*e8b0*/  ISETP.GT.U32.AND P0, PT, R0, 0x6, PT ;  /* 0x000000060000780c */ /* 0x000fe20003f04070 */
[----:B------:R-:W-:Y:S01]  /*e8c0*/  BSSY B0, `(.L_x_315) ;  /* 0x0000068000007945 */ /* 0x000fe20003800000 */
[----:B------:R-:W-:Y:S01]  /*e8d0*/  LOP3.LUT P2, RZ, R26, 0xff, RZ, 0xc0, !PT ;  /* 0x000000ff1aff7812 */ /* 0x000fe2000784c0ff */
[----:B------:R-:W-:Y:S01]  /*e8e0*/  IMAD.IADD R4, R0, 0x1, -R5 ;  /* 0x0000000100047824 */ /* 0x000fe200078e0a05 */
[----:B------:R-:W-:Y:S01]  /*e8f0*/  ISETP.LT.U32.AND P0, PT, R3, 0x7, P0 ;  /* 0x000000070300780c */ /* 0x000fe20000701070 */
[----:B------:R-:W-:Y:S01]  /*e900*/  IMAD.MOV.U32 R19, RZ, RZ, -0x1 ;  /* 0xffffffffff137424 */ /* 0x000fe200078e00ff */
[----:B------:R-:W-:Y:S01]  /*e910*/  PLOP3.LUT P1, PT, PT, PT, UP0, 0x80, 0x0 ;  /* 0x000000000000781c */ /* 0x000fe20003f2f008 */
[----:B------:R-:W-:Y:S01]  /*e920*/  IMAD.MOV.U32 R22, RZ, RZ, -0x1 ;  /* 0xffffffffff167424 */ /* 0x000fe200078e00ff */
[----:B------:R-:W-:Y:S01]  /*e930*/  SEL R3, RZ, 0x1, !P0 ;  /* 0x00000001ff037807 */ /* 0x000fe20004000000 */
[----:B------:R-:W-:Y:S01]  /*e940*/  IMAD.MOV.U32 R23, RZ, RZ, -0x1 ;  /* 0xffffffffff177424 */ /* 0x000fe200078e00ff */
[----:B------:R-:W-:-:S02]  /*e950*/  IADD3 R16, P0, R16, UR38, RZ ;  /* 0x0000002610107c10 */ /* 0x000fc4000ff1e0ff */
[----:B------:R-:W-:Y:S02]  /*e960*/  LEA.HI R4, R4, R5, RZ, 0x1f ;  /* 0x0000000504047211 */ /* 0x000fe400078ff8ff */
[----:B------:R-:W-:Y:S01]  /*e970*/  IADD3.X R17, R17, UR45, RZ, P0, !PT ;  /* 0x0000002d11117c10 */ /* 0x000fe200087fe4ff */
[----:B------:R0:W-:Y:S01]  /*e980*/  @P2 SYNCS.ARRIVE.TRANS64.A1T0 RZ, [R27+URZ+0x88], RZ ;  /* 0x000088ff1bff29a7 */ /* 0x0001e2000810003f */
[----:B------:R-:W-:Y:S02]  /*e990*/  ISETP.GE.U32.AND P0, PT, R16, UR4, PT ;  /* 0x0000000410007c0c */ /* 0x000fe4000bf06070 */
[----:B------:R-:W-:Y:S02]  /*e9a0*/  LOP3.LUT R24, R24, R3, RZ, 0x3c, !PT ;  /* 0x0000000318187212 */ /* 0x000fe400078e3cff */
[----:B------:R-:W-:Y:S02]  /*e9b0*/  ISETP.GE.U32.AND.EX P0, PT, R17, UR5, PT, P0 ;  /* 0x0000000511007c0c */ /* 0x000fe4000bf06100 */
[----:B------:R-:W-:-:S02]  /*e9c0*/  SHF.R.U32.HI R25, RZ, 0x2, R4 ;  /* 0x00000002ff197819 */ /* 0x000fc40000011604 */
[----:B------:R-:W-:Y:S02]  /*e9d0*/  PRMT R26, RZ, 0x7610, R26 ;  /* 0x00007610ff1a7816 */ /* 0x000fe4000000001a */
[----:B------:R-:W-:Y:S01]  /*e9e0*/  @P1 LOP3.LUT R24, R24, 0x1, R25, 0x78, !PT ;  /* 0x0000000118181812 */ /* 0x000fe200078e7819 */
[--C-:B------:R-:W-:Y:S01]  /*e9f0*/  IMAD R25, R25, -0x7, R0.reuse ;  /* 0xfffffff919197824 */ /* 0x100fe200078e0200 */
[----:B------:R-:W-:-:S05]  /*ea00*/  PRMT R0, RZ, 0x7610, R0 ;  /* 0x00007610ff007816 */ /* 0x000fca0000000000 */
[----:B0-----:R-:W-:Y:S05]  /*ea10*/  @P0 BRA `(.L_x_316) ;  /* 0x0000000400480947 */ /* 0x001fea0003800000 */
[----:B------:R-:W-:Y:S01]  /*ea20*/  ULDC.64 UR4, c[0x0][0x828] ;  /* 0x00020a0000047ab9 */ /* 0x000fe20000000a00 */
[----:B------:R-:W0:Y:S01]  /*ea30*/  S2R R3, SR_CTAID.X ;  /* 0x0000000000037919 */ /* 0x000e220000002500 */
[----:B------:R-:W-:Y:S01]  /*ea40*/  ISETP.NE.U32.AND P0, PT, RZ, UR4, PT ;  /* 0x00000004ff007c0c */ /* 0x000fe2000bf05070 */
[----:B------:R-:W-:Y:S01]  /*ea50*/  ULDC UR7, c[0x0][0x830] ;  /* 0x00020c0000077ab9 */ /* 0x000fe20000000800 */
[----:B------:R-:W-:Y:S01]  /*ea60*/  IMAD.MOV.U32 R4, RZ, RZ, R16 ;  /* 0x000000ffff047224 */ /* 0x000fe200078e0010 */
[----:B------:R-:W1:Y:S01]  /*ea70*/  S2R R0, SR_CTAID.Y ;  /* 0x0000000000007919 */ /* 0x000e620000002600 */
[----:B------:R-:W-:Y:S01]  /*ea80*/  ISETP.NE.AND.EX P0, PT, RZ, UR5, PT, P0 ;  /* 0x00000005ff007c0c */ /* 0x000fe2000bf05300 */
[----:B------:R-:W-:-:S12]  /*ea90*/  IMAD.MOV.U32 R5, RZ, RZ, R17 ;  /* 0x000000ffff057224 */ /* 0x000fd800078e0011 */
[----:B------:R-:W-:Y:S05]  /*eaa0*/  @!P0 BRA `(.L_x_317) ;  /* 0x0000000000288947 */ /* 0x000fea0003800000 */
[----:B------:R-:W-:Y:S02]  /*eab0*/  ULDC UR6, c[0x0][0x834] ;  /* 0x00020d0000067ab9 */ /* 0x000fe40000000800 */
[----:B------:R-:W-:-:S05]  /*eac0*/  IADD3 R9, P0, R16, UR6, RZ ;  /* 0x0000000610097c10 */ /* 0x000fca000ff1e0ff */
[----:B------:R-:W-:-:S04]  /*ead0*/  IMAD.X R11, RZ, RZ, R17, P0 ;  /* 0x000000ffff0b7224 */ /* 0x000fc800000e0611 */
[----:B------:R-:W-:-:S04]  /*eae0*/  IMAD.WIDE.U32 R6, R11, UR4, RZ ;  /* 0x000000040b067c25 */ /* 0x000fc8000f8e00ff */
[----:B------:R-:W-:-:S04]  /*eaf0*/  IMAD.WIDE.U32 R6, P0, R9, UR5, R6 ;  /* 0x0000000509067c25 */ /* 0x000fc8000f800006 */
[----:B------:R-:W-:-:S04]  /*eb00*/  IMAD.WIDE.U32 R8, R9, UR4, RZ ;  /* 0x0000000409087c25 */ /* 0x000fc8000f8e00ff */
[----:B------:R-:W-:Y:S01]  /*eb10*/  IMAD.X R5, RZ, RZ, RZ, P0 ;  /* 0x000000ffff057224 */ /* 0x000fe200000e06ff */
[----:B------:R-:W-:Y:S01]  /*eb20*/  IADD3 RZ, P0, R9, R6, RZ ;  /* 0x0000000609ff7210 */ /* 0x000fe20007f1e0ff */
[----:B------:R-:W-:-:S04]  /*eb30*/  IMAD.MOV.U32 R4, RZ, RZ, R7 ;  /* 0x000000ffff047224 */ /* 0x000fc800078e0007 */
[----:B------:R-:W-:-:S08]  /*eb40*/  IMAD.WIDE.U32.X R4, R11, UR5, R4, P0 ;  /* 0x000000050b047c25 */ /* 0x000fd000080e0404 */
.L_x_317:
[--C-:B------:R-:W-:Y:S01]  /*eb50*/  SHF.R.U64 R23, R4, UR7, R5.reuse ;  /* 0x0000000704177c19 */ /* 0x100fe20008001205 */
[----:B------:R-:W-:Y:S01]  /*eb60*/  ULDC.64 UR4, c[0x0][0x820] ;  /* 0x0002080000047ab9 */ /* 0x000fe20000000a00 */
[----:B------:R-:W-:Y:S01]  /*eb70*/  SHF.R.U32.HI R4, RZ, UR7, R5 ;  /* 0x00000007ff047c19 */ /* 0x000fe20008011605 */
[----:B------:R-:W-:Y:S01]  /*eb80*/  ULDC.64 UR8, c[0x0][0x840] ;  /* 0x0002100000087ab9 */ /* 0x000fe20000000a00 */
[----:B------:R-:W-:Y:S01]  /*eb90*/  IADD3 R7, P0, RZ, -R23, RZ ;  /* 0x80000017ff077210 */ /* 0x000fe20007f1e0ff */
[----:B------:R-:W2:Y:S01]  /*eba0*/  LDC R13, c[0x0][0x148] ;  /* 0x00005200ff0d7b82 */ /* 0x000ea20000000800 */
[----:B0-----:R-:W-:Y:S01]  /*ebb0*/  I2FP.F32.U32 R8, R3 ;  /* 0x0000000300087245 */ /* 0x001fe20000201000 */
[----:B------:R-:W-:Y:S02]  /*ebc0*/  ULDC UR6, c[0x0][0x808] ;  /* 0x0002020000067ab9 */ /* 0x000fe40000000800 */
[----:B------:R-:W-:Y:S01]  /*ebd0*/  IMAD.X R4, RZ, RZ, ~R4, P0 ;  /* 0x000000ffff047224 */ /* 0x000fe200000e0e04 */
[----:B------:R-:W-:-:S03]  /*ebe0*/  ISETP.NE.U32.AND P0, PT, RZ, UR8, PT ;  /* 0x00000008ff007c0c */ /* 0x000fc6000bf05070 */
[----:B------:R-:W-:Y:S01]  /*ebf0*/  IMAD R6, R4, UR4, RZ ;  /* 0x0000000404067c24 */ /* 0x000fe2000f8e02ff */
[----:B------:R-:W-:Y:S01]  /*ec00*/  ISETP.NE.AND.EX P0, PT, RZ, UR9, PT, P0 ;  /* 0x00000009ff007c0c */ /* 0x000fe2000bf05300 */
[----:B------:R-:W-:Y:S01]  /*ec10*/  IMAD.WIDE.U32 R4, R7, UR4, R16 ;  /* 0x0000000407047c25 */ /* 0x000fe2000f8e0010 */
[----:B------:R-:W-:-:S03]  /*ec20*/  ULDC UR4, c[0x0][0x150] ;  /* 0x0000540000047ab9 */ /* 0x000fc60000000800 */
[----:B------:R-:W-:Y:S01]  /*ec30*/  FMUL R8, R8, UR4 ;  /* 0x0000000408087c20 */ /* 0x000fe20008400000 */
[----:B------:R-:W-:Y:S01]  /*ec40*/  IMAD R7, R7, UR5, R6 ;  /* 0x0000000507077c24 */ /* 0x000fe2000f8e0206 */
[----:B------:R-:W-:Y:S01]  /*ec50*/  ULDC UR4, c[0x0][0x818] ;  /* 0x0002060000047ab9 */ /* 0x000fe20000000800 */
[----:B------:R-:W0:Y:S01]  /*ec60*/  LDC R6, c[0x0][0x144] ;  /* 0x00005100ff067b82 */ /* 0x000e220000000800 */
[----:B------:R-:W-:Y:S01]  /*ec70*/  ULDC UR5, c[0x0][0x154] ;  /* 0x0000550000057ab9 */ /* 0x000fe20000000800 */
[----:B------:R-:W-:Y:S01]  /*ec80*/  IMAD.IADD R5, R5, 0x1, R7 ;  /* 0x0000000105057824 */ /* 0x000fe200078e0207 */
[----:B------:R-:W3:Y:S04]  /*ec90*/  F2I.U32.TRUNC.NTZ R8, R8 ;  /* 0x0000000800087305 */ /* 0x000ee8000020f000 */
[----:B------:R-:W-:-:S02]  /*eca0*/  SHF.R.U64 R10, R4, UR4, R5 ;  /* 0x00000004040a7c19 */ /* 0x000fc40008001205 */
[----:B-1----:R-:W-:Y:S02]  /*ecb0*/  I2FP.F32.U32 R4, R0 ;  /* 0x0000000000047245 */ /* 0x002fe40000201000 */
[----:B------:R-:W-:Y:S01]  /*ecc0*/  SHF.R.U32.HI R5, RZ, UR4, R5 ;  /* 0x00000004ff057c19 */ /* 0x000fe20008011605 */
[----:B------:R-:W-:Y:S02]  /*ecd0*/  ULDC UR4, c[0x0][0x858] ;  /* 0x0002160000047ab9 */ /* 0x000fe40000000800 */
[----:B------:R-:W-:Y:S01]  /*ece0*/  FMUL R7, R4, UR5 ;  /* 0x0000000504077c20 */ /* 0x000fe20008400000 */
[--C-:B------:R-:W-:Y:S02]  /*ecf0*/  SHF.R.U64 R12, R10, UR6, R5.reuse ;  /* 0x000000060a0c7c19 */ /* 0x100fe40008001205 */
[----:B------:R-:W-:Y:S01]  /*ed00*/  SHF.R.U32.HI R5, RZ, UR6, R5 ;  /* 0x00000006ff057c19 */ /* 0x000fe20008011605 */
[----:B------:R1:W4:Y:S01]  /*ed10*/  F2I.U32.TRUNC.NTZ R14, R7 ;  /* 0x00000007000e7305 */ /* 0x000322000020f000 */
[----:B---3--:R-:W-:-:S02]  /*ed20*/  IMAD.MOV R8, RZ, RZ, -R8 ;  /* 0x000000ffff087224 */ /* 0x008fc400078e0a08 */
[--C-:B------:R-:W-:Y:S02]  /*ed30*/  SHF.R.U64 R11, R12, UR4, R5.reuse ;  /* 0x000000040c0b7c19 */ /* 0x100fe40008001205 */
[----:B------:R-:W-:Y:S01]  /*ed40*/  SHF.R.U32.HI R5, RZ, UR4, R5 ;  /* 0x00000004ff057c19 */ /* 0x000fe20008011605 */
[----:B0-----:R-:W-:Y:S02]  /*ed50*/  IMAD R3, R6, R8, R3 ;  /* 0x0000000806037224 */ /* 0x001fe400078e0203 */
[----:B------:R-:W-:Y:S01]  /*ed60*/  IMAD.MOV.U32 R4, RZ, RZ, R11 ;  /* 0x000000ffff047224 */ /* 0x000fe200078e000b */
[----:B-12-4-:R-:W-:Y:S06]  /*ed70*/  @!P0 BRA `(.L_x_318) ;  /* 0x0000000000288947 */ /* 0x016fec0003800000 */
        /* <DEDUP_REMOVED lines=10> */
.L_x_318:
[----:B------:R-:W-:Y:S01]  /*ee20*/  ISETP.NE.AND P0, PT, R2, 0x1, PT ;  /* 0x000000010200780c */ /* 0x000fe20003f05270 */
[----:B------:R-:W-:Y:S01]  /*ee30*/  ULDC UR4, c[0x0][0x848] ;  /* 0x0002120000047ab9 */ /* 0x000fe20000000800 */
[----:B------:R-:W-:Y:S01]  /*ee40*/  IMAD.MOV R14, RZ, RZ, -R14 ;  /* 0x000000ffff0e7224 */ /* 0x000fe200078e0a0e */
[----:B------:R-:W-:Y:S01]  /*ee50*/  SHF.R.U64 R5, R4, UR4, R5 ;  /* 0x0000000404057c19 */ /* 0x000fe20008001205 */
[----:B------:R-:W-:Y:S01]  /*ee60*/  ULDC UR4, c[0x0][0x838] ;  /* 0x00020e0000047ab9 */ /* 0x000fe20000000800 */
[----:B------:R-:W-:Y:S01]  /*ee70*/  LOP3.LUT R12, R12, UR43, RZ, 0xc0, !PT ;  /* 0x0000002b0c0c7c12 */ /* 0x000fe2000f8ec0ff */
[----:B------:R-:W-:Y:S01]  /*ee80*/  ULDC UR5, c[0x0][0x810] ;  /* 0x0002040000057ab9 */ /* 0x000fe20000000800 */
[----:B------:R-:W-:-:S03]  /*ee90*/  LOP3.LUT R4, R10, UR41, RZ, 0xc0, !PT ;  /* 0x000000290a047c12 */ /* 0x000fc6000f8ec0ff */
[----:B------:R-:W-:-:S03]  /*eea0*/  IMAD R12, R5, UR42, R12 ;  /* 0x0000002a050c7c24 */ /* 0x000fc6000f8e020c */
[----:B------:R-:W-:Y:S02]  /*eeb0*/  @P0 IMAD R3, R13, R14, R0 ;  /* 0x0000000e0d030224 */ /* 0x000fe400078e0200 */
[----:B------:R-:W-:Y:S02]  /*eec0*/  IMAD.MOV R0, RZ, RZ, -R5 ;  /* 0x000000ffff007224 */ /* 0x000fe400078e0a05 */
[----:B------:R-:W-:Y:S02]  /*eed0*/  IMAD R3, R12, UR5, R3 ;  /* 0x000000050c037c24 */ /* 0x000fe4000f8e0203 */
[----:B------:R-:W-:Y:S01]  /*eee0*/  IMAD R11, R0, UR4, R11 ;  /* 0x00000004000b7c24 */ /* 0x000fe2000f8e020b */
[----:B------:R-:W-:Y:S01]  /*eef0*/  ULDC UR4, c[0x0][0x800] ;  /* 0x0002000000047ab9 */ /* 0x000fe20000000800 */
[----:B------:R-:W-:Y:S02]  /*ef00*/  IMAD.MOV.U32 R0, RZ, RZ, 0x1 ;  /* 0x00000001ff007424 */ /* 0x000fe400078e00ff */
[----:B------:R-:W-:-:S05]  /*ef10*/  IMAD R4, R11, UR4, R4 ;  /* 0x000000040b047c24 */ /* 0x000fca000f8e0204 */
[----:B------:R-:W-:Y:S02]  /*ef20*/  SEL R22, R4, R3, !P0 ;  /* 0x0000000304167207 */ /* 0x000fe40004000000 */
[----:B------:R-:W-:-:S07]  /*ef30*/  SEL R19, R3, R4, !P0 ;  /* 0x0000000403137207 */ /* 0x000fce0004000000 */
.L_x_316:
[----:B------:R-:W-:Y:S05]  /*ef40*/  BSYNC B0 ;  /* 0x0000000000007941 */ /* 0x000fea0003800000 */
.L_x_315:
[----:B------:R-:W-:-:S13]  /*ef50*/  LOP3.LUT P0, RZ, R0, 0xff, RZ, 0xc0, !PT ;  /* 0x000000ff00ff7812 */ /* 0x000fda000780c0ff */
[----:B------:R-:W-:Y:S05]  /*ef60*/  @P0 BRA `(.L_x_319) ;  /* 0xfffffff0008c0947 */ /* 0x000fea000383ffff */
[----:B------:R-:W-:Y:S05]  /*ef70*/  BSYNC B6 ;  /* 0x0000000000067941 */ /* 0x000fea0003800000 */
.L_x_302:
[----:B------:R-:W-:-:S03]  /*ef80*/  UMOV UR4, 0xffffffff ;  /* 0xffffffff00047882 */ /* 0x000fc60000000000 */
[----:B------:R-:W-:Y:S05]  /*ef90*/  BRA.DIV UR4, `(.L_x_320) ;  /* 0x0000000604b47947 */ /* 0x000fea000b800000 */
[----:B------:R-:W-:-:S13]  /*efa0*/  ELECT P6, URZ, PT ;  /* 0x00000000003f782f */ /* 0x000fda00038c0000 */
.L_x_339:
[----:B------:R-:W-:Y:S04]  /*efb0*/  BSSY B0, `(.L_x_321) ;  /* 0x0000047000007945 */ /* 0x000fe80003800000 */
[----:B------:R-:W-:Y:S05]  /*efc0*/  @!P6 BRA `(.L_x_322) ;  /* 0x000000040014e947 */ /* 0x000fea0003800000 */
[----:B------:R-:W-:-:S04]  /*efd0*/  ULOP3.LUT UR4, UR40, 0x2, URZ, 0xfc, !UPT ;  /* 0x0000000228047892 */ /* 0x000fc8000f8efc3f */
[----:B------:R-:W-:-:S06]  /*efe0*/  UISETP.NE.AND UP0, UPT, UR4, 0x3, UPT ;  /* 0x000000030400788c */ /* 0x000fcc000bf05270 */
[----:B------:R-:W-:-:S13]  /*eff0*/  PLOP3.LUT P0, PT, PT, PT, UP0, 0x80, 0x0 ;  /* 0x000000000000781c */ /* 0x000fda0003f0f008 */
[----:B------:R-:W-:Y:S05]  /*f000*/  @!P0 BRA `(.L_x_323) ;  /* 0x0000000000048947 */ /* 0x000fea0003800000 */
[----:B------:R-:W-:Y:S01]  /*f010*/  BPT.TRAP 0x1 ;  /* 0x000000040000795c */ /* 0x000fe20000300000 */
.L_x_323:
[----:B------:R-:W0:Y:S01]  /*f020*/  S2R R3, SR_CgaCtaId ;  /* 0x0000000000037919 */ /* 0x000e220000008800 */
[----:B------:R-:W-:Y:S02]  /*f030*/  MOV R0, 0x400 ;  /* 0x0000040000007802 */ /* 0x000fe40000000f00 */
[----:B------:R-:W-:Y:S02]  /*f040*/  SHF.L.U32 R2, R24, 0x1f, RZ ;  /* 0x0000001f18027819 */ /* 0x000fe400000006ff */
[----:B0-----:R-:W-:-:S05]  /*f050*/  LEA R0, R3, R0, 0x18 ;  /* 0x0000000003007211 */ /* 0x001fca00078ec0ff */
[----:B------:R-:W-:-:S04]  /*f060*/  VIADD R0, R0, 0x38 ;  /* 0x0000003800007836 */ /* 0x000fc80000000000 */
[C---:B------:R-:W-:Y:S02]  /*f070*/  IMAD R5, R25.reuse, 0x8, R0 ;  /* 0x0000000819057824 */ /* 0x040fe400078e0200 */
[----:B------:R-:W-:Y:S02]  /*f080*/  VIADD R25, R25, 0x1 ;  /* 0x0000000119197836 */ /* 0x000fe40000000000 */
[----:B------:R-:W0:Y:S03]  /*f090*/  SYNCS.PHASECHK.TRANS64.TRYWAIT P0, [R5+URZ], R2 ;  /* 0x00000002050075a7 */ /* 0x000e26000800017f */
[----:B------:R-:W-:-:S04]  /*f0a0*/  ISETP.NE.AND P1, PT, R25, 0x7, PT ;  /* 0x000000071900780c */ /* 0x000fc80003f25270 */
[----:B------:R-:W-:Y:S02]  /*f0b0*/  SEL R3, RZ, 0x1, P1 ;  /* 0x00000001ff037807 */ /* 0x000fe40000800000 */
[----:B------:R-:W-:Y:S02]  /*f0c0*/  SEL R25, R25, RZ, P1 ;  /* 0x000000ff19197207 */ /* 0x000fe40000800000 */
[----:B------:R-:W-:-:S03]  /*f0d0*/  LOP3.LUT R24, R24, R3, RZ, 0x3c, !PT ;  /* 0x0000000318187212 */ /* 0x000fc600078e3cff */
[----:B------:R-:W-:Y:S01]  /*f0e0*/  IMAD R7, R25, 0x8, R0 ;  /* 0x0000000819077824 */ /* 0x000fe200078e0200 */
[----:B------:R-:W-:Y:S01]  /*f0f0*/  SHF.L.U32 R4, R24, 0x1f, RZ ;  /* 0x0000001f18047819 */ /* 0x000fe200000006ff */
[----:B0-----:R-:W-:Y:S06]  /*f100*/  @!P0 BRA `(.L_x_324) ;  /* 0x0000000400788947 */ /* 0x001fec0003800000 */
.L_x_340:
[----:B------:R-:W1:Y:S01]  /*f110*/  SYNCS.PHASECHK.TRANS64.TRYWAIT P0, [R7+URZ], R4 ;  /* 0x00000004070075a7 */ /* 0x000e62000800017f */
[----:B0-----:R-:W-:-:S05]  /*f120*/  VIADD R2, R25, 0x1 ;  /* 0x0000000119027836 */ /* 0x001fca0000000000 */
[----:B------:R-:W-:-:S04]  /*f130*/  ISETP.NE.AND P1, PT, R2, 0x7, PT ;  /* 0x000000070200780c */ /* 0x000fc80003f25270 */
[----:B------:R-:W-:Y:S02]  /*f140*/  SEL R3, RZ, 0x1, P1 ;  /* 0x00000001ff037807 */ /* 0x000fe40000800000 */
[----:B------:R-:W-:Y:S02]  /*f150*/  SEL R9, R2, RZ, P1 ;  /* 0x000000ff02097207 */ /* 0x000fe40000800000 */
[----:B------:R-:W-:-:S03]  /*f160*/  LOP3.LUT R24, R24, R3, RZ, 0x3c, !PT ;  /* 0x0000000318187212 */ /* 0x000fc600078e3cff */
[----:B------:R-:W-:Y:S01]  /*f170*/  IMAD R6, R9, 0x8, R0 ;  /* 0x0000000809067824 */ /* 0x000fe200078e0200 */
[----:B------:R-:W-:Y:S01]  /*f180*/  SHF.L.U32 R5, R24, 0x1f, RZ ;  /* 0x0000001f18057819 */ /* 0x000fe200000006ff */
[----:B-1----:R-:W-:Y:S06]  /*f190*/  @!P0 BRA `(.L_x_325) ;  /* 0x0000000400688947 */ /* 0x002fec0003800000 */
.L_x_341:
[----:B------:R-:W1:Y:S01]  /*f1a0*/  SYNCS.PHASECHK.TRANS64.TRYWAIT P0, [R6+URZ], R5 ;  /* 0x00000005060075a7 */ /* 0x000e62000800017f */
[----:B------:R-:W-:-:S05]  /*f1b0*/  VIADD R2, R9, 0x1 ;  /* 0x0000000109027836 */ /* 0x000fca0000000000 */
[----:B------:R-:W-:-:S04]  /*f1c0*/  ISETP.NE.AND P1, PT, R2, 0x7, PT ;  /* 0x000000070200780c */ /* 0x000fc80003f25270 */
[----:B------:R-:W-:Y:S02]  /*f1d0*/  SEL R3, RZ, 0x1, P1 ;  /* 0x00000001ff037807 */ /* 0x000fe40000800000 */
[----:B0-----:R-:W-:Y:S02]  /*f1e0*/  SEL R7, R2, RZ, P1 ;  /* 0x000000ff02077207 */ /* 0x001fe40000800000 */
[----:B------:R-:W-:-:S03]  /*f1f0*/  LOP3.LUT R24, R24, R3, RZ, 0x3c, !PT ;  /* 0x0000000318187212 */ /* 0x000fc600078e3cff */
[----:B------:R-:W-:Y:S01]  /*f200*/  IMAD R9, R7, 0x8, R0 ;  /* 0x0000000807097824 */ /* 0x000fe200078e0200 */
[----:B------:R-:W-:Y:S01]  /*f210*/  SHF.L.U32 R4, R24, 0x1f, RZ ;  /* 0x0000001f18047819 */ /* 0x000fe200000006ff */
[----:B-1----:R-:W-:Y:S06]  /*f220*/  @!P0 BRA `(.L_x_326) ;  /* 0x0000000400588947 */ /* 0x002fec0003800000 */
.L_x_342:
[----:B------:R-:W1:Y:S01]  /*f230*/  SYNCS.PHASECHK.TRANS64.TRYWAIT P0, [R9+URZ], R4 ;  /* 0x00000004090075a7 */ /* 0x000e62000800017f */
[----:B------:R-:W-:-:S05]  /*f240*/  VIADD R2, R7, 0x1 ;  /* 0x0000000107027836 */ /* 0x000fca0000000000 */
[----:B------:R-:W-:-:S04]  /*f250*/  ISETP.NE.AND P1, PT, R2, 0x7, PT ;  /* 0x000000070200780c */ /* 0x000fc80003f25270 */
[----:B------:R-:W-:Y:S02]  /*f260*/  SEL R3, RZ, 0x1, P1 ;  /* 0x00000001ff037807 */ /* 0x000fe40000800000 */
[----:B------:R-:W-:Y:S02]  /*f270*/  SEL R7, R2, RZ, P1 ;  /* 0x000000ff02077207 */ /* 0x000fe40000800000 */
[----:B------:R-:W-:-:S03]  /*f280*/  LOP3.LUT R24, R24, R3, RZ, 0x3c, !PT ;  /* 0x0000000318187212 */ /* 0x000fc600078e3cff */
[----:B------:R-:W-:Y:S01]  /*f290*/  IMAD R8, R7, 0x8, R0 ;  /* 0x0000000807087824 */ /* 0x000fe200078e0200 */
[----:B0-----:R-:W-:Y:S01]  /*f2a0*/  SHF.L.U32 R5, R24, 0x1f, RZ ;  /* 0x0000001f18057819 */ /* 0x001fe200000006ff */
[----:B-1----:R-:W-:Y:S06]  /*f2b0*/  @!P0 BRA `(.L_x_327) ;  /* 0x0000000400488947 */ /* 0x002fec0003800000 */
.L_x_343:
[----:B------:R-:W1:Y:S01]  /*f2c0*/  SYNCS.PHASECHK.TRANS64.TRYWAIT P0, [R8+URZ], R5 ;  /* 0x00000005080075a7 */ /* 0x000e62000800017f */
[----:B------:R-:W-:-:S05]  /*f2d0*/  VIADD R2, R7, 0x1 ;  /* 0x0000000107027836 */ /* 0x000fca0000000000 */
[----:B------:R-:W-:-:S04]  /*f2e0*/  ISETP.NE.AND P1, PT, R2, 0x7, PT ;  /* 0x000000070200780c */ /* 0x000fc80003f25270 */
[----:B------:R-:W-:Y:S02]  /*f2f0*/  SEL R3, RZ, 0x1, P1 ;  /* 0x00000001ff037807 */ /* 0x000fe40000800000 */
[----:B------:R-:W-:Y:S02]  /*f300*/  SEL R7, R2, RZ, P1 ;  /* 0x000000ff02077207 */ /* 0x000fe40000800000 */
[----:B0-----:R-:W-:-:S03]  /*f310*/  LOP3.LUT R9, R24, R3, RZ, 0x3c, !PT ;  /* 0x0000000318097212 */ /* 0x001fc600078e3cff */
[----:B------:R-:W-:Y:S01]  /*f320*/  IMAD R11, R7, 0x8, R0 ;  /* 0x00000008070b7824 */ /* 0x000fe200078e0200 */
[----:B------:R-:W-:Y:S01]  /*f330*/  SHF.L.U32 R6, R9, 0x1f, RZ ;  /* 0x0000001f09067819 */ /* 0x000fe200000006ff */
[----:B-1----:R-:W-:Y:S06]  /*f340*/  @!P0 BRA `(.L_x_328) ;  /* 0x0000000400388947 */ /* 0x002fec0003800000 */
.L_x_344:
[----:B------:R-:W1:Y:S01]  /*f350*/  SYNCS.PHASECHK.TRANS64.TRYWAIT P0, [R11+URZ], R6 ;  /* 0x000000060b0075a7 */ /* 0x000e62000800017f */
[----:B------:R-:W-:-:S05]  /*f360*/  VIADD R2, R7, 0x1 ;  /* 0x0000000107027836 */ /* 0x000fca0000000000 */
[----:B------:R-:W-:-:S04]  /*f370*/  ISETP.NE.AND P1, PT, R2, 0x7, PT ;  /* 0x000000070200780c */ /* 0x000fc80003f25270 */
[----:B------:R-:W-:Y:S02]  /*f380*/  SEL R4, RZ, 0x1, P1 ;  /* 0x00000001ff047807 */ /* 0x000fe40000800000 */
[----:B------:R-:W-:Y:S02]  /*f390*/  SEL R3, R2, RZ, P1 ;  /* 0x000000ff02037207 */ /* 0x000fe40000800000 */
[----:B------:R-:W-:Y:S01]  /*f3a0*/  LOP3.LUT R4, R9, R4, RZ, 0x3c, !PT ;  /* 0x0000000409047212 */ /* 0x000fe200078e3cff */
[----:B-1----:R-:W-:Y:S06]  /*f3b0*/  @!P0 BRA `(.L_x_329) ;  /* 0x0000000400308947 */ /* 0x002fec0003800000 */
.L_x_345:
[----:B------:R-:W-:Y:S01]  /*f3c0*/  IMAD R3, R3, 0x8, R0 ;  /* 0x0000000803037824 */ /* 0x000fe200078e0200 */
[----:B------:R-:W-:-:S07]  /*f3d0*/  SHF.L.U32 R0, R4, 0x1f, RZ ;  /* 0x0000001f04007819 */ /* 0x000fce00000006ff */
.L_x_330:
[----:B--2---:R2:W3:Y:S02]  /*f3e0*/  SYNCS.PHASECHK.TRANS64.TRYWAIT P0, [R3+URZ], R0 ;  /* 0x00000000030075a7 */ /* 0x0044e4000800017f */
[----:B---3--:R-:W-:Y:S05]  /*f3f0*/  @!P0 NANOSLEEP.SYNCS 0x989680 ;  /* 0x009896800000895d */ /* 0x008fea0003900000 */
[----:B------:R-:W3:Y:S02]  /*f400*/  @!P0 SYNCS.PHASECHK.TRANS64 P0, [R3+URZ], R0 ;  /* 0x00000000030085a7 */ /* 0x000ee4000800007f */
[----:B---3--:R-:W-:Y:S05]  /*f410*/  @!P0 BRA `(.L_x_330) ;  /* 0xfffffffc00f08947 */ /* 0x008fea000383ffff */
.L_x_322:
[----:B------:R-:W-:Y:S05]  /*f420*/  BSYNC B0 ;  /* 0x0000000000007941 */ /* 0x000fea0003800000 */
.L_x_321:
[----:B------:R-:W-:Y:S05]  /*f430*/  EXIT ;  /* 0x000000000000794d */ /* 0x000fea0003800000 */
.L_x_14:
[----:B------:R-:W-:Y:S02]  /*f440*/  IMAD.MOV.U32 R12, RZ, RZ, RZ ;  /* 0x000000ffff0c7224 */ /* 0x000fe400078e00ff */
[----:B------:R-:W-:Y:S02]  /*f450*/  IMAD.MOV.U32 R11, RZ, RZ, 0x1f ;  /* 0x0000001fff0b7424 */ /* 0x000fe400078e00ff */
[----:B------:R-:W-:-:S07]  /*f460*/  IMAD.MOV.U32 R15, RZ, RZ, -0x1 ;  /* 0xffffffffff0f7424 */ /* 0x000fce00078e00ff */
[----:B012--5:R-:W-:Y:S05]  /*f470*/  WARPSYNC.COLLECTIVE R15, `(.L_x_331) ;  /* 0x000000000f087348 */ /* 0x027fea0003c00000 */
[----:B------:R3:W4:Y:S02]  /*f480*/  SHFL.IDX P6, R14, R13, R12, R11 ;  /* 0x0000000c0d0e7389 */ /* 0x00072400000c000b */
[----:B012345:R-:W-:Y:S01]  /*f490*/  ENDCOLLECTIVE ;  /* 0x000000000000791b */ /* 0x03ffe20003800000 */
.L_x_331:
[----:B------:R-:W-:Y:S05]  /*f4a0*/  BRA `(.L_x_332) ;  /* 0xffffff1c003c7947 */ /* 0x000fea000383ffff */
.L_x_18:
[----:B--2---:R2:W3:Y:S02]  /*f4b0*/  SYNCS.PHASECHK.TRANS64.TRYWAIT P1, [R4+URZ], R3 ;  /* 0x00000003040075a7 */ /* 0x0044e4000802017f */
[----:B---3--:R-:W-:Y:S05]  /*f4c0*/  @!P1 NANOSLEEP.SYNCS 0x989680 ;  /* 0x009896800000995d */ /* 0x008fea0003900000 */
[----:B------:R-:W3:Y:S02]  /*f4d0*/  @!P1 SYNCS.PHASECHK.TRANS64 P1, [R4+URZ], R3 ;  /* 0x00000003040095a7 */ /* 0x000ee4000802007f */
[----:B---3--:R-:W-:Y:S05]  /*f4e0*/  @!P1 BRA `(.L_x_18) ;  /* 0xfffffffc00f09947 */ /* 0x008fea000383ffff */
[----:B------:R-:W-:Y:S05]  /*f4f0*/  BRA `(.L_x_17) ;  /* 0xffffff1c00687947 */ /* 0x000fea000383ffff */
.L_x_23:
[----:B0-----:R0:W1:Y:S02]  /*f500*/  SYNCS.PHASECHK.TRANS64.TRYWAIT P1, [R7+URZ], R10 ;  /* 0x0000000a070075a7 */ /* 0x001064000802017f */
[----:B-1----:R-:W-:Y:S05]  /*f510*/  @!P1 NANOSLEEP.SYNCS 0x989680 ;  /* 0x009896800000995d */ /* 0x002fea0003900000 */
[----:B------:R-:W1:Y:S02]  /*f520*/  @!P1 SYNCS.PHASECHK.TRANS64 P1, [R7+URZ], R10 ;  /* 0x0000000a070095a7 */ /* 0x000e64000802007f */
[----:B-1----:R-:W-:Y:S05]  /*f530*/  @!P1 BRA `(.L_x_23) ;  /* 0xfffffffc00f09947 */ /* 0x002fea000383ffff */
[----:B------:R-:W-:Y:S05]  /*f540*/  BRA `(.L_x_22) ;  /* 0xffffff2c00887947 */ /* 0x000fea000383ffff */
.L_x_31:
[----:B-1----:R1:W2:Y:S02]  /*f550*/  SYNCS.PHASECHK.TRANS64.TRYWAIT P1, [R7+URZ], R8 ;  /* 0x00000008070075a7 */ /* 0x0022a4000802017f */
[----:B--2---:R-:W-:Y:S05]  /*f560*/  @!P1 NANOSLEEP.SYNCS 0x989680 ;  /* 0x009896800000995d */ /* 0x004fea0003900000 */
[----:B------:R-:W2:Y:S02]  /*f570*/  @!P1 SYNCS.PHASECHK.TRANS64 P1, [R7+URZ], R8 ;  /* 0x00000008070095a7 */ /* 0x000ea4000802007f */
[----:B--2---:R-:W-:Y:S05]  /*f580*/  @!P1 BRA `(.L_x_31) ;  /* 0xfffffffc00f09947 */ /* 0x004fea000383ffff */
[----:B------:R-:W-:Y:S05]  /*f590*/  BRA `(.L_x_30) ;  /* 0xffffff3c009c7947 */ /* 0x000fea000383ffff */
.L_x_307:
[----:B0-----:R0:W2:Y:S02]  /*f5a0*/  SYNCS.PHASECHK.TRANS64.TRYWAIT P0, [R6+URZ+0x38], R3 ;  /* 0x00003803060075a7 */ /* 0x0010a4000800017f */
[----:B--2---:R-:W-:Y:S05]  /*f5b0*/  @!P0 NANOSLEEP.SYNCS 0x989680 ;  /* 0x009896800000895d */ /* 0x004fea0003900000 */
[----:B------:R-:W2:Y:S02]  /*f5c0*/  @!P0 SYNCS.PHASECHK.TRANS64 P0, [R6+URZ+0x38], R3 ;  /* 0x00003803060085a7 */ /* 0x000ea4000800007f */
[----:B--2---:R-:W-:Y:S05]  /*f5d0*/  @!P0 BRA `(.L_x_307) ;  /* 0xfffffffc00f08947 */ /* 0x004fea000383ffff */
[----:B------:R-:W-:Y:S05]  /*f5e0*/  BRA `(.L_x_333) ;  /* 0xffffffec00d47947 */ /* 0x000fea000383ffff */
.L_x_311:
[----:B------:R-:W-:Y:S01]  /*f5f0*/  BSSY B1, `(.L_x_334) ;  /* 0x0000006000017945 */ /* 0x000fe20003800000 */
[----:B------:R-:W-:-:S07]  /*f600*/  IMAD.MOV.U32 R15, RZ, RZ, -0x1 ;  /* 0xffffffffff0f7424 */ /* 0x000fce00078e00ff */
[----:B0-----:R-:W-:Y:S05]  /*f610*/  WARPSYNC.COLLECTIVE R15, `(.L_x_335) ;  /* 0x000000000f0c7348 */ /* 0x001fea0003c00000 */
[----:B------:R-:W-:Y:S02]  /*f620*/  ELECT P6, UR62, PT ;  /* 0x00000000003e782f */ /* 0x000fe400038c0000 */
[----:B------:R-:W-:Y:S01]  /*f630*/  MOV R14, UR62 ;  /* 0x0000003e000e7c02 */ /* 0x000fe20008000f00 */
[----:B0-----:R-:W-:Y:S10]  /*f640*/  ENDCOLLECTIVE ;  /* 0x000000000000791b */ /* 0x001ff40003800000 */
.L_x_335:
[----:B------:R-:W-:Y:S05]  /*f650*/  BSYNC B1 ;  /* 0x0000000000017941 */ /* 0x000fea0003800000 */
.L_x_334:
[----:B------:R-:W-:Y:S05]  /*f660*/  BRA `(.L_x_336) ;  /* 0xffffffec00f47947 */ /* 0x000fea000383ffff */
.L_x_320:
[----:B------:R-:W-:Y:S01]  /*f670*/  BSSY B0, `(.L_x_337) ;  /* 0x0000006000007945 */ /* 0x000fe20003800000 */
[----:B------:R-:W-:-:S07]  /*f680*/  IMAD.MOV.U32 R15, RZ, RZ, -0x1 ;  /* 0xffffffffff0f7424 */ /* 0x000fce00078e00ff */
[----:B------:R-:W-:Y:S05]  /*f690*/  WARPSYNC.COLLECTIVE R15, `(.L_x_338) ;  /* 0x000000000f0c7348 */ /* 0x000fea0003c00000 */
[----:B------:R-:W-:Y:S02]  /*f6a0*/  ELECT P6, UR62, PT ;  /* 0x00000000003e782f */ /* 0x000fe400038c0000 */
[----:B------:R-:W-:Y:S01]  /*f6b0*/  MOV R14, UR62 ;  /* 0x0000003e000e7c02 */ /* 0x000fe20008000f00 */
[----:B------:R-:W-:Y:S10]  /*f6c0*/  ENDCOLLECTIVE ;  /* 0x000000000000791b */ /* 0x000ff40003800000 */
.L_x_338:
[----:B------:R-:W-:Y:S05]  /*f6d0*/  BSYNC B0 ;  /* 0x0000000000007941 */ /* 0x000fea0003800000 */
.L_x_337:
[----:B------:R-:W-:Y:S05]  /*f6e0*/  BRA `(.L_x_339) ;  /* 0xfffffff800307947 */ /* 0x000fea000383ffff */
.L_x_324:
[----:B0-----:R0:W1:Y:S02]  /*f6f0*/  SYNCS.PHASECHK.TRANS64.TRYWAIT P0, [R5+URZ], R2 ;  /* 0x00000002050075a7 */ /* 0x001064000800017f */
[----:B-1----:R-:W-:Y:S05]  /*f700*/  @!P0 NANOSLEEP.SYNCS 0x989680 ;  /* 0x009896800000895d */ /* 0x002fea0003900000 */
[----:B------:R-:W1:Y:S02]  /*f710*/  @!P0 SYNCS.PHASECHK.TRANS64 P0, [R5+URZ], R2 ;  /* 0x00000002050085a7 */ /* 0x000e64000800007f */
[----:B-1----:R-:W-:Y:S05]  /*f720*/  @!P0 BRA `(.L_x_324) ;  /* 0xfffffffc00f08947 */ /* 0x002fea000383ffff */
[----:B------:R-:W-:Y:S05]  /*f730*/  BRA `(.L_x_340) ;  /* 0xfffffff800747947 */ /* 0x000fea000383ffff */
.L_x_325:
[----:B0-----:R0:W1:Y:S02]  /*f740*/  SYNCS.PHASECHK.TRANS64.TRYWAIT P0, [R7+URZ], R4 ;  /* 0x00000004070075a7 */ /* 0x001064000800017f */
[----:B-1----:R-:W-:Y:S05]  /*f750*/  @!P0 NANOSLEEP.SYNCS 0x989680 ;  /* 0x009896800000895d */ /* 0x002fea0003900000 */
[----:B------:R-:W1:Y:S02]  /*f760*/  @!P0 SYNCS.PHASECHK.TRANS64 P0, [R7+URZ], R4 ;  /* 0x00000004070085a7 */ /* 0x000e64000800007f */
[----:B-1----:R-:W-:Y:S05]  /*f770*/  @!P0 BRA `(.L_x_325) ;  /* 0xfffffffc00f08947 */ /* 0x002fea000383ffff */
[----:B------:R-:W-:Y:S05]  /*f780*/  BRA `(.L_x_341) ;  /* 0xfffffff800847947 */ /* 0x000fea000383ffff */
.L_x_326:
[----:B0-----:R0:W1:Y:S02]  /*f790*/  SYNCS.PHASECHK.TRANS64.TRYWAIT P0, [R6+URZ], R5 ;  /* 0x00000005060075a7 */ /* 0x001064000800017f */
[----:B-1----:R-:W-:Y:S05]  /*f7a0*/  @!P0 NANOSLEEP.SYNCS 0x989680 ;  /* 0x009896800000895d */ /* 0x002fea0003900000 */
[----:B------:R-:W1:Y:S02]  /*f7b0*/  @!P0 SYNCS.PHASECHK.TRANS64 P0, [R6+URZ], R5 ;  /* 0x00000005060085a7 */ /* 0x000e64000800007f */
[----:B-1----:R-:W-:Y:S05]  /*f7c0*/  @!P0 BRA `(.L_x_326) ;  /* 0xfffffffc00f08947 */ /* 0x002fea000383ffff */
[----:B------:R-:W-:Y:S05]  /*f7d0*/  BRA `(.L_x_342) ;  /* 0xfffffff800947947 */ /* 0x000fea000383ffff */
.L_x_327:
[----:B0-----:R0:W1:Y:S02]  /*f7e0*/  SYNCS.PHASECHK.TRANS64.TRYWAIT P0, [R9+URZ], R4 ;  /* 0x00000004090075a7 */ /* 0x001064000800017f */
[----:B-1----:R-:W-:Y:S05]  /*f7f0*/  @!P0 NANOSLEEP.SYNCS 0x989680 ;  /* 0x009896800000895d */ /* 0x002fea0003900000 */
[----:B------:R-:W1:Y:S02]  /*f800*/  @!P0 SYNCS.PHASECHK.TRANS64 P0, [R9+URZ], R4 ;  /* 0x00000004090085a7 */ /* 0x000e64000800007f */
[----:B-1----:R-:W-:Y:S05]  /*f810*/  @!P0 BRA `(.L_x_327) ;  /* 0xfffffffc00f08947 */ /* 0x002fea000383ffff */
[----:B------:R-:W-:Y:S05]  /*f820*/  BRA `(.L_x_343) ;  /* 0xfffffff800a47947 */ /* 0x000fea000383ffff */
.L_x_328:
[----:B0-----:R0:W1:Y:S02]  /*f830*/  SYNCS.PHASECHK.TRANS64.TRYWAIT P0, [R8+URZ], R5 ;  /* 0x00000005080075a7 */ /* 0x001064000800017f */
[----:B-1----:R-:W-:Y:S05]  /*f840*/  @!P0 NANOSLEEP.SYNCS 0x989680 ;  /* 0x009896800000895d */ /* 0x002fea0003900000 */
[----:B------:R-:W1:Y:S02]  /*f850*/  @!P0 SYNCS.PHASECHK.TRANS64 P0, [R8+URZ], R5 ;  /* 0x00000005080085a7 */ /* 0x000e64000800007f */
[----:B-1----:R-:W-:Y:S05]  /*f860*/  @!P0 BRA `(.L_x_328) ;  /* 0xfffffffc00f08947 */ /* 0x002fea000383ffff */
[----:B------:R-:W-:Y:S05]  /*f870*/  BRA `(.L_x_344) ;  /* 0xfffffff800b47947 */ /* 0x000fea000383ffff */
.L_x_329:
[----:B-1----:R1:W2:Y:S02]  /*f880*/  SYNCS.PHASECHK.TRANS64.TRYWAIT P0, [R11+URZ], R6 ;  /* 0x000000060b0075a7 */ /* 0x0022a4000800017f */
[----:B--2---:R-:W-:Y:S05]  /*f890*/  @!P0 NANOSLEEP.SYNCS 0x989680 ;  /* 0x009896800000895d */ /* 0x004fea0003900000 */
[----:B------:R-:W2:Y:S02]  /*f8a0*/  @!P0 SYNCS.PHASECHK.TRANS64 P0, [R11+URZ], R6 ;  /* 0x000000060b0085a7 */ /* 0x000ea4000800007f */
[----:B--2---:R-:W-:Y:S05]  /*f8b0*/  @!P0 BRA `(.L_x_329) ;  /* 0xfffffffc00f08947 */ /* 0x004fea000383ffff */
[----:B------:R-:W-:Y:S05]  /*f8c0*/  BRA `(.L_x_345) ;  /* 0xfffffff800bc7947 */ /* 0x000fea000383ffff */
.L_x_346:
[----:B------:R-:W-:-:S00]  /*f8d0*/  BRA `(.L_x_346) ;  /* 0xfffffffc00fc7947 */ /* 0x000fc0000383ffff */
[----:B------:R-:W-:-:S00]  /*f8e0*/  NOP ;  /* 0x0000000000007918 */ /* 0x000fc00000000000 */
        /* <DEDUP_REMOVED lines=9> */
.L_x_347:


//--------------------- .nv.global.init           --------------------------
	.section	.nv.global.init,"aw",@progbits
.nv.global.init:
	.type		$str$24,@object
	.size		$str$24,($str$25 - $str$24)
$str$24:
        /*0000*/ 	.byte	0x28, 0x61, 0x64, 0x64, 0x72, 0x65, 0x73, 0x73, 0x20, 0x26, 0x20, 0x6d, 0x61, 0x73, 0x6b, 0x29
        /*0010*/ 	.byte	0x20, 0x3d, 0x3d, 0x20, 0x30, 0x00
	.type		$str$25,@object
	.size		$str$25,(__unnamed_2 - $str$25)
$str$25:
        /*0016*/ 	.byte	0x2f, 0x74, 0x6d, 0x70, 0x2f, 0x63, 0x75, 0x74, 0x6c, 0x61, 0x73, 0x73, 0x5f, 0x73, 0x77, 0x65
        /*0026*/ 	.byte	0x65, 0x70, 0x5f, 0x73, 0x72, 0x63, 0x2f, 0x69, 0x6e, 0x63, 0x6c, 0x75, 0x64, 0x65, 0x2f, 0x63
        /*0036*/ 	.byte	0x75, 0x74, 0x65, 0x2f, 0x70, 0x6f, 0x69, 0x6e, 0x74, 0x65, 0x72, 0x5f, 0x66, 0x6c, 0x61, 0x67
        /*0046*/ 	.byte	0x67, 0x65, 0x64, 0x2e, 0x68, 0x70, 0x70, 0x00
	.type		__unnamed_2,@object
	.size		__unnamed_2,(__unnamed_1 - __unnamed_2)
__unnamed_2:
        /*004e*/ 	.byte	0x61, 0x75, 0x74, 0x6f, 0x20, 0x63, 0x75, 0x74, 0x65, 0x3a, 0x3a, 0x61, 0x73, 0x5f, 0x70, 0x6f
        /* <DEDUP_REMOVED lines=27> */
        /*020e*/ 	.byte	0x3c, 0x38, 0x31, 0x39, 0x32, 0x3e, 0x3e, 0x3e, 0x3e, 0x3e, 0x20, 0x26, 0x5d, 0x00
	.type		__unnamed_1,@object
	.size		__unnamed_1,(.L_0 - __unnamed_1)
__unnamed_1:
        /* <DEDUP_REMOVED lines=29> */
        /*03ec*/ 	.byte	0x00
.L_0:


//--------------------- .nv.shared._ZN7cutlass13device_kernelINS_4gemm6kernel13GemmUniversalIN4cute5tupleIJiiiiEEENS1_10collective13CollectiveMmaINS1_49MainloopSm90TmaGmmaRmemAWarpSpecializedMixedInputILi7ENS5_IJNS4_1CILi1EEESB_SB_EEENS1_35KernelTmaWarpSpecializedCooperativeEEENS5_IJNSA_ILi256EEENSA_ILi128EEENSA_ILi64EEEEEENS5_IJNS_12float_e4m3_tEEEENS5_IJlSB_lEEENS_10bfloat16_tESL_NS4_8TiledMMAINS4_8MMA_AtomIJNS4_4SM904GMMA28MMA_64x128x16_F32BF16BF16_RSILNSQ_5MajorE0ELSS_0ELNSQ_7ScaleInE1ELST_1EEEEEENS4_6LayoutINS5_IJNSA_ILi2EEESB_SB_EEENS5_IJSB_NSA_ILi0EEESZ_EEEEENS5_IJNS4_10UnderscoreES12_S12_EEEEENS4_13SM90_TMA_LOADENS4_14ComposedLayoutINS4_7SwizzleILi2ELi4ELi3EEENS4_18smem_ptr_flag_bitsILi8EEENSW_INS5_IJNSA_ILi8EEESH_EEENS5_IJSH_SB_EEEEEEENS4_9Copy_AtomIJNS4_39AutoVectorizingCopyWithAssumedAlignmentILi128EEESJ_EEENS4_8identityES15_NS16_INS17_ILi3ELi4ELi3EEENS19_ILi16EEES1E_EEvS1K_EENS_8epilogue10collective6detail29Sm90TmaWarpSpecializedAdapterINS1Q_15DefaultEpilogueISJ_SL_SL_NS1P_6thread17LinearCombinationISJ_Li1EffLNS1U_9ScaleType4KindE0ELNS_15FloatRoundStyleE2ESJ_EENS1_15EpilogueDefaultEEEEEvvEEEEvNT_6ParamsE --------------------------
	.section	.nv.shared._ZN7cutlass13device_kernelINS_4gemm6kernel13GemmUniversalIN4cute5tupleIJiiiiEEENS1_10collective13CollectiveMmaINS1_49MainloopSm90TmaGmmaRmemAWarpSpecializedMixedInputILi7ENS5_IJNS4_1CILi1EEESB_SB_EEENS1_35KernelTmaWarpSpecializedCooperativeEEENS5_IJNSA_ILi256EEENSA_ILi128EEENSA_ILi64EEEEEENS5_IJNS_12float_e4m3_tEEEENS5_IJlSB_lEEENS_10bfloat16_tESL_NS4_8TiledMMAINS4_8MMA_AtomIJNS4_4SM904GMMA28MMA_64x128x16_F32BF16BF16_RSILNSQ_5MajorE0ELSS_0ELNSQ_7ScaleInE1ELST_1EEEEEENS4_6LayoutINS5_IJNSA_ILi2EEESB_SB_EEENS5_IJSB_NSA_ILi0EEESZ_EEEEENS5_IJNS4_10UnderscoreES12_S12_EEEEENS4_13SM90_TMA_LOADENS4_14ComposedLayoutINS4_7SwizzleILi2ELi4ELi3EEENS4_18smem_ptr_flag_bitsILi8EEENSW_INS5_IJNSA_ILi8EEESH_EEENS5_IJSH_SB_EEEEEEENS4_9Copy_AtomIJNS4_39AutoVectorizingCopyWithAssumedAlignmentILi128EEESJ_EEENS4_8identityES15_NS16_INS17_ILi3ELi4ELi3EEENS19_ILi16EEES1E_EEvS1K_EENS_8epilogue10collective6detail29Sm90TmaWarpSpecializedAdapterINS1Q_15DefaultEpilogueISJ_SL_SL_NS1P_6thread17LinearCombinationISJ_Li1EffLNS1U_9ScaleType4KindE0ELNS_15FloatRoundStyleE2ESJ_EENS1_15EpilogueDefaultEEEEEvvEEEEvNT_6ParamsE,"aw",@nobits
	.sectionflags	@""
	.align	16
	.zero		1024


//--------------------- .nv.shared.reserved.0     --------------------------
	.section	.nv.shared.reserved.0,"aw",@nobits
	.weak		__nv_reservedSMEM_offset_0_alias
	.size		__nv_reservedSMEM_offset_0_alias, 0, 0
	.other		__nv_reservedSMEM_offset_0_alias,@"STO_CUDA_RESERVED_SHARED STV_DEFAULT"
__nv_reservedSMEM_offset_0_alias:
	.zero		0


//--------------------- .nv.global                --------------------------
	.section	.nv.global,"aw",@nobits
.nv.global:
	.type		_ZN40_INTERNAL_e25948f5_4_k_cu_bb4ec756_304984cute1_E,@object
	.size		_ZN40_INTERNAL_e25948f5_4_k_cu_bb4ec756_304984cute1_E,(_ZN40_INTERNAL_e25948f5_4_k_cu_bb4ec756_304984cuda3std3__45__cpo6cbeginE - _ZN40_INTERNAL_e25948f5_4_k_cu_bb4ec756_304984cute1_E)
_ZN40_INTERNAL_e25948f5_4_k_cu_bb4ec756_304984cute1_E:
	.zero		1
	.type		_ZN40_INTERNAL_e25948f5_4_k_cu_bb4ec756_304984cuda3std3__45__cpo6cbeginE,@object
	.size		_ZN40_INTERNAL_e25948f5_4_k_cu_bb4ec756_304984cuda3std3__45__cpo6cbeginE,(_ZN40_INTERNAL_e25948f5_4_k_cu_bb4ec756_304984cuda3std3__48in_placeE - _ZN40_INTERNAL_e25948f5_4_k_cu_bb4ec756_304984cuda3std3__45__cpo6cbeginE)
_ZN40_INTERNAL_e25948f5_4_k_cu_bb4ec756_304984cuda3std3__45__cpo6cbeginE:
	.zero		1
	.type		_ZN40_INTERNAL_e25948f5_4_k_cu_bb4ec756_304984cuda3std3__48in_placeE,@object
	.size		_ZN40_INTERNAL_e25948f5_4_k_cu_bb4ec756_304984cuda3std3__48in_placeE,(_ZN40_INTERNAL_e25948f5_4_k_cu_bb4ec756_304984cuda3std6ranges3__45__cpo9iter_moveE - _ZN40_INTERNAL_e25948f5_4_k_cu_bb4ec756_304984cuda3std3__48in_placeE)
_ZN40_INTERNAL_e25948f5_4_k_cu_bb4ec756_304984cuda3std3__48in_placeE:
	.zero		1
	.type		_ZN40_INTERNAL_e25948f5_4_k_cu_bb4ec756_304984cuda3std6ranges3__45__cpo9iter_moveE,@object
	.size		_ZN40_INTERNAL_e25948f5_4_k_cu_bb4ec756_304984cuda3std6ranges3__45__cpo9iter_moveE,(_ZN40_INTERNAL_e25948f5_4_k_cu_bb4ec756_304984cuda3std3__45__cpo5beginE - _ZN40_INTERNAL_e25948f5_4_k_cu_bb4ec756_304984cuda3std6ranges3__45__cpo9iter_moveE)
_ZN40_INTERNAL_e25948f5_4_k_cu_bb4ec756_304984cuda3std6ranges3__45__cpo9iter_moveE:
	.zero		1
	.type		_ZN40_INTERNAL_e25948f5_4_k_cu_bb4ec756_304984cuda3std3__45__cpo5beginE,@object
	.size		_ZN40_INTERNAL_e25948f5_4_k_cu_bb4ec756_304984cuda3std3__45__cpo5beginE,(_ZN40_INTERNAL_e25948f5_4_k_cu_bb4ec756_304984cuda3std3__442_GLOBAL__N__e25948f5_4_k_cu_bb4ec756_304986ignoreE - _ZN40_INTERNAL_e25948f5_4_k_cu_bb4ec756_304984cuda3std3__45__cpo5beginE)
_ZN40_INTERNAL_e25948f5_4_k_cu_bb4ec756_304984cuda3std3__45__cpo5beginE:
	.zero		1
	.type		_ZN40_INTERNAL_e25948f5_4_k_cu_bb4ec756_304984cuda3std3__442_GLOBAL__N__e25948f5_4_k_cu_bb4ec756_304986ignoreE,@object
	.size		_ZN40_INTERNAL_e25948f5_4_k_cu_bb4ec756_304984cuda3std3__442_GLOBAL__N__e25948f5_4_k_cu_bb4ec756_304986ignoreE,(_ZN40_INTERNAL_e25948f5_4_k_cu_bb4ec756_304984cute7productE - _ZN40_INTERNAL_e25948f5_4_k_cu_bb4ec756_304984cuda3std3__442_GLOBAL__N__e25948f5_4_k_cu_bb4ec756_304986ignoreE)
_ZN40_INTERNAL_e25948f5_4_k_cu_bb4ec756_304984cuda3std3__442_GLOBAL__N__e25948f5_4_k_cu_bb4ec756_304986ignoreE:
	.zero		1
	.type		_ZN40_INTERNAL_e25948f5_4_k_cu_bb4ec756_304984cute7productE,@object
	.size		_ZN40_INTERNAL_e25948f5_4_k_cu_bb4ec756_304984cute7productE,(_ZN40_INTERNAL_e25948f5_4_k_cu_bb4ec756_304984cuda3std3__45__cpo3endE - _ZN40_INTERNAL_e25948f5_4_k_cu_bb4ec756_304984cute7productE)
_ZN40_INTERNAL_e25948f5_4_k_cu_bb4ec756_304984cute7productE:
	.zero		1
	.type		_ZN40_INTERNAL_e25948f5_4_k_cu_bb4ec756_304984cuda3std3__45__cpo3endE,@object
	.size		_ZN40_INTERNAL_e25948f5_4_k_cu_bb4ec756_304984cuda3std3__45__cpo3endE,(_ZN40_INTERNAL_e25948f5_4_k_cu_bb4ec756_304984cuda3std3__419piecewise_constructE - _ZN40_INTERNAL_e25948f5_4_k_cu_bb4ec756_304984cuda3std3__45__cpo3endE)
_ZN40_INTERNAL_e25948f5_4_k_cu_bb4ec756_304984cuda3std3__45__cpo3endE:
	.zero		1
	.type		_ZN40_INTERNAL_e25948f5_4_k_cu_bb4ec756_304984cuda3std3__419piecewise_constructE,@object
	.size		_ZN40_INTERNAL_e25948f5_4_k_cu_bb4ec756_304984cuda3std3__419piecewise_constructE,(_ZN40_INTERNAL_e25948f5_4_k_cu_bb4ec756_304984cuda3std3__45__cpo4cendE - _ZN40_INTERNAL_e25948f5_4_k_cu_bb4ec756_304984cuda3std3__419piecewise_constructE)
_ZN40_INTERNAL_e25948f5_4_k_cu_bb4ec756_304984cuda3std3__419piecewise_constructE:
	.zero		1
	.type		_ZN40_INTERNAL_e25948f5_4_k_cu_bb4ec756_304984cuda3std3__45__cpo4cendE,@object
	.size		_ZN40_INTERNAL_e25948f5_4_k_cu_bb4ec756_304984cuda3std3__45__cpo4cendE,(_ZN40_INTERNAL_e25948f5_4_k_cu_bb4ec756_304984cuda3std6ranges3__45__cpo4swapE - _ZN40_INTERNAL_e25948f5_4_k_cu_bb4ec756_304984cuda3std3__45__cpo4cendE)
_ZN40_INTERNAL_e25948f5_4_k_cu_bb4ec756_304984cuda3std3__45__cpo4cendE:
	.zero		1
	.type		_ZN40_INTERNAL_e25948f5_4_k_cu_bb4ec756_304984cuda3std6ranges3__45__cpo4swapE,@object
	.size		_ZN40_INTERNAL_e25948f5_4_k_cu_bb4ec756_304984cuda3std6ranges3__45__cpo4swapE,(.L_9 - _ZN40_INTERNAL_e25948f5_4_k_cu_bb4ec756_304984cuda3std6ranges3__45__cpo4swapE)
_ZN40_INTERNAL_e25948f5_4_k_cu_bb4ec756_304984cuda3std6ranges3__45__cpo4swapE:
	.zero		1
.L_9:


//--------------------- .nv.constant0._ZN7cutlass13device_kernelINS_4gemm6kernel13GemmUniversalIN4cute5tupleIJiiiiEEENS1_10collective13CollectiveMmaINS1_49MainloopSm90TmaGmmaRmemAWarpSpecializedMixedInputILi7ENS5_IJNS4_1CILi1EEESB_SB_EEENS1_35KernelTmaWarpSpecializedCooperativeEEENS5_IJNSA_ILi256EEENSA_ILi128EEENSA_ILi64EEEEEENS5_IJNS_12float_e4m3_tEEEENS5_IJlSB_lEEENS_10bfloat16_tESL_NS4_8TiledMMAINS4_8MMA_AtomIJNS4_4SM904GMMA28MMA_64x128x16_F32BF16BF16_RSILNSQ_5MajorE0ELSS_0ELNSQ_7ScaleInE1ELST_1EEEEEENS4_6LayoutINS5_IJNSA_ILi2EEESB_SB_EEENS5_IJSB_NSA_ILi0EEESZ_EEEEENS5_IJNS4_10UnderscoreES12_S12_EEEEENS4_13SM90_TMA_LOADENS4_14ComposedLayoutINS4_7SwizzleILi2ELi4ELi3EEENS4_18smem_ptr_flag_bitsILi8EEENSW_INS5_IJNSA_ILi8EEESH_EEENS5_IJSH_SB_EEEEEEENS4_9Copy_AtomIJNS4_39AutoVectorizingCopyWithAssumedAlignmentILi128EEESJ_EEENS4_8identityES15_NS16_INS17_ILi3ELi4ELi3EEENS19_ILi16EEES1E_EEvS1K_EENS_8epilogue10collective6detail29Sm90TmaWarpSpecializedAdapterINS1Q_15DefaultEpilogueISJ_SL_SL_NS1P_6thread17LinearCombinationISJ_Li1EffLNS1U_9ScaleType4KindE0ELNS_15FloatRoundStyleE2ESJ_EENS1_15EpilogueDefaultEEEEEvvEEEEvNT_6ParamsE --------------------------
	.section	.nv.constant0._ZN7cutlass13device_kernelINS_4gemm6kernel13GemmUniversalIN4cute5tupleIJiiiiEEENS1_10collective13CollectiveMmaINS1_49MainloopSm90TmaGmmaRmemAWarpSpecializedMixedInputILi7ENS5_IJNS4_1CILi1EEESB_SB_EEENS1_35KernelTmaWarpSpecializedCooperativeEEENS5_IJNSA_ILi256EEENSA_ILi128EEENSA_ILi64EEEEEENS5_IJNS_12float_e4m3_tEEEENS5_IJlSB_lEEENS_10bfloat16_tESL_NS4_8TiledMMAINS4_8MMA_AtomIJNS4_4SM904GMMA28MMA_64x128x16_F32BF16BF16_RSILNSQ_5MajorE0ELSS_0ELNSQ_7ScaleInE1ELST_1EEEEEENS4_6LayoutINS5_IJNSA_ILi2EEESB_SB_EEENS5_IJSB_NSA_ILi0EEESZ_EEEEENS5_IJNS4_10UnderscoreES12_S12_EEEEENS4_13SM90_TMA_LOADENS4_14ComposedLayoutINS4_7SwizzleILi2ELi4ELi3EEENS4_18smem_ptr_flag_bitsILi8EEENSW_INS5_IJNSA_ILi8EEESH_EEENS5_IJSH_SB_EEEEEEENS4_9Copy_AtomIJNS4_39AutoVectorizingCopyWithAssumedAlignmentILi128EEESJ_EEENS4_8identityES15_NS16_INS17_ILi3ELi4ELi3EEENS19_ILi16EEES1E_EEvS1K_EENS_8epilogue10collective6detail29Sm90TmaWarpSpecializedAdapterINS1Q_15DefaultEpilogueISJ_SL_SL_NS1P_6thread17LinearCombinationISJ_Li1EffLNS1U_9ScaleType4KindE0ELNS_15FloatRoundStyleE2ESJ_EENS1_15EpilogueDefaultEEEEEvvEEEEvNT_6ParamsE,"a",@progbits
	.sectionflags	@""
	.align	4
.nv.constant0._ZN7cutlass13device_kernelINS_4gemm6kernel13GemmUniversalIN4cute5tupleIJiiiiEEENS1_10collective13CollectiveMmaINS1_49MainloopSm90TmaGmmaRmemAWarpSpecializedMixedInputILi7ENS5_IJNS4_1CILi1EEESB_SB_EEENS1_35KernelTmaWarpSpecializedCooperativeEEENS5_IJNSA_ILi256EEENSA_ILi128EEENSA_ILi64EEEEEENS5_IJNS_12float_e4m3_tEEEENS5_IJlSB_lEEENS_10bfloat16_tESL_NS4_8TiledMMAINS4_8MMA_AtomIJNS4_4SM904GMMA28MMA_64x128x16_F32BF16BF16_RSILNSQ_5MajorE0ELSS_0ELNSQ_7ScaleInE1ELST_1EEEEEENS4_6LayoutINS5_IJNSA_ILi2EEESB_SB_EEENS5_IJSB_NSA_ILi0EEESZ_EEEEENS5_IJNS4_10UnderscoreES12_S12_EEEEENS4_13SM90_TMA_LOADENS4_14ComposedLayoutINS4_7SwizzleILi2ELi4ELi3EEENS4_18smem_ptr_flag_bitsILi8EEENSW_INS5_IJNSA_ILi8EEESH_EEENS5_IJSH_SB_EEEEEEENS4_9Copy_AtomIJNS4_39AutoVectorizingCopyWithAssumedAlignmentILi128EEESJ_EEENS4_8identityES15_NS16_INS17_ILi3ELi4ELi3EEENS19_ILi16EEES1E_EEvS1K_EENS_8epilogue10collective6detail29Sm90TmaWarpSpecializedAdapterINS1Q_15DefaultEpilogueISJ_SL_SL_NS1P_6thread17LinearCombinationISJ_Li1EffLNS1U_9ScaleType4KindE0ELNS_15FloatRoundStyleE2ESJ_EENS1_15EpilogueDefaultEEEEEvvEEEEvNT_6ParamsE:
	.zero		2176


//--------------------- SYMBOLS --------------------------

	.type		.nv.reservedSmem.offset0,@object
	.size		.nv.reservedSmem.offset0,0x4
	.type		__assertfail,@function
